//
// Generated by NVIDIA NVVM Compiler
//
// Compiler Build ID: CL-36424714
// Cuda compilation tools, release 13.0, V13.0.88
// Based on NVVM 20.0.0
//

.version 9.0
.target sm_100
.address_size 64

	// .globl	_Z13gpu_grayscaleiiPfS_
// _ZZ12gpu_gaussianiiPfS_E8sh_block has been demoted
// _ZZ9gpu_sobeliiPfS_E8sh_block has been demoted

.visible .entry _Z13gpu_grayscaleiiPfS_(
	.param .u32 _Z13gpu_grayscaleiiPfS__param_0,
	.param .u32 _Z13gpu_grayscaleiiPfS__param_1,
	.param .u64 .ptr .align 1 _Z13gpu_grayscaleiiPfS__param_2,
	.param .u64 .ptr .align 1 _Z13gpu_grayscaleiiPfS__param_3
)
{
	.reg .pred 	%p<4>;
	.reg .b32 	%r<15>;
	.reg .b32 	%f<7>;
	.reg .b64 	%rd<9>;

	ld.param.u32 	%r3, [_Z13gpu_grayscaleiiPfS__param_0];
	ld.param.u32 	%r4, [_Z13gpu_grayscaleiiPfS__param_1];
	ld.param.u64 	%rd1, [_Z13gpu_grayscaleiiPfS__param_2];
	ld.param.u64 	%rd2, [_Z13gpu_grayscaleiiPfS__param_3];
	mov.u32 	%r6, %ctaid.x;
	mov.u32 	%r7, %ntid.x;
	mov.u32 	%r8, %tid.x;
	mad.lo.s32 	%r1, %r6, %r7, %r8;
	mov.u32 	%r9, %ctaid.y;
	mov.u32 	%r10, %ntid.y;
	mov.u32 	%r11, %tid.y;
	mad.lo.s32 	%r12, %r9, %r10, %r11;
	setp.ge.s32 	%p1, %r1, %r3;
	setp.ge.s32 	%p2, %r12, %r4;
	or.pred  	%p3, %p1, %p2;
	@%p3 bra 	$L__BB0_2;
	cvta.to.global.u64 	%rd3, %rd1;
	cvta.to.global.u64 	%rd4, %rd2;
	mad.lo.s32 	%r13, %r12, %r3, %r1;
	mul.lo.s32 	%r14, %r13, 3;
	mul.wide.s32 	%rd5, %r14, 4;
	add.s64 	%rd6, %rd3, %rd5;
	ld.global.f32 	%f1, [%rd6];
	ld.global.f32 	%f2, [%rd6+4];
	mul.f32 	%f3, %f2, 0f3F371759;
	fma.rn.f32 	%f4, %f1, 0f3D93DD98, %f3;
	ld.global.f32 	%f5, [%rd6+8];
	fma.rn.f32 	%f6, %f5, 0f3E59B3D0, %f4;
	mul.wide.s32 	%rd7, %r13, 4;
	add.s64 	%rd8, %rd4, %rd7;
	st.global.f32 	[%rd8], %f6;
$L__BB0_2:
	ret;

}
	// .globl	_Z12gpu_gaussianiiPfS_
.visible .entry _Z12gpu_gaussianiiPfS_(
	.param .u32 _Z12gpu_gaussianiiPfS__param_0,
	.param .u32 _Z12gpu_gaussianiiPfS__param_1,
	.param .u64 .ptr .align 1 _Z12gpu_gaussianiiPfS__param_2,
	.param .u64 .ptr .align 1 _Z12gpu_gaussianiiPfS__param_3
)
{
	.reg .pred 	%p<7>;
	.reg .b32 	%r<29>;
	.reg .b32 	%f<20>;
	.reg .b64 	%rd<12>;
	// demoted variable
	.shared .align 4 .b8 _ZZ12gpu_gaussianiiPfS_E8sh_block[1296];
	ld.param.u32 	%r5, [_Z12gpu_gaussianiiPfS__param_0];
	ld.param.u32 	%r7, [_Z12gpu_gaussianiiPfS__param_1];
	ld.param.u64 	%rd1, [_Z12gpu_gaussianiiPfS__param_2];
	ld.param.u64 	%rd2, [_Z12gpu_gaussianiiPfS__param_3];
	mov.u32 	%r8, %ctaid.x;
	mov.u32 	%r9, %ntid.x;
	mov.u32 	%r1, %tid.x;
	mad.lo.s32 	%r2, %r8, %r9, %r1;
	mov.u32 	%r10, %ctaid.y;
	mov.u32 	%r11, %ntid.y;
	mov.u32 	%r3, %tid.y;
	mad.lo.s32 	%r12, %r10, %r11, %r3;
	setp.ge.s32 	%p1, %r2, %r5;
	setp.ge.s32 	%p2, %r12, %r7;
	or.pred  	%p3, %p1, %p2;
	@%p3 bra 	$L__BB1_2;
	cvta.to.global.u64 	%rd3, %rd1;
	mad.lo.s32 	%r13, %r12, %r5, %r2;
	mul.wide.s32 	%rd4, %r13, 4;
	add.s64 	%rd5, %rd3, %rd4;
	ld.global.f32 	%f1, [%rd5];
	mad.lo.s32 	%r14, %r3, 18, %r1;
	shl.b32 	%r15, %r14, 2;
	mov.u32 	%r16, _ZZ12gpu_gaussianiiPfS_E8sh_block;
	add.s32 	%r17, %r16, %r15;
	st.shared.f32 	[%r17], %f1;
$L__BB1_2:
	bar.sync 	0;
	add.s32 	%r18, %r5, -2;
	setp.ge.s32 	%p4, %r2, %r18;
	add.s32 	%r19, %r7, -2;
	setp.ge.s32 	%p5, %r12, %r19;
	or.pred  	%p6, %p4, %p5;
	@%p6 bra 	$L__BB1_4;
	mul.lo.s32 	%r20, %r12, %r5;
	add.s32 	%r21, %r20, %r5;
	add.s32 	%r22, %r20, %r2;
	shl.b32 	%r23, %r22, 2;
	mov.u32 	%r24, _ZZ12gpu_gaussianiiPfS_E8sh_block;
	add.s32 	%r25, %r24, %r23;
	ld.shared.f32 	%f2, [%r25];
	fma.rn.f32 	%f3, %f2, 0f3D800000, 0f00000000;
	ld.shared.f32 	%f4, [%r25+4];
	fma.rn.f32 	%f5, %f4, 0f3E000000, %f3;
	ld.shared.f32 	%f6, [%r25+8];
	fma.rn.f32 	%f7, %f6, 0f3D800000, %f5;
	shl.b32 	%r26, %r5, 2;
	add.s32 	%r27, %r25, %r26;
	ld.shared.f32 	%f8, [%r27];
	fma.rn.f32 	%f9, %f8, 0f3E000000, %f7;
	ld.shared.f32 	%f10, [%r27+4];
	fma.rn.f32 	%f11, %f10, 0f3E800000, %f9;
	ld.shared.f32 	%f12, [%r27+8];
	fma.rn.f32 	%f13, %f12, 0f3E000000, %f11;
	add.s32 	%r28, %r27, %r26;
	ld.shared.f32 	%f14, [%r28];
	fma.rn.f32 	%f15, %f14, 0f3D800000, %f13;
	ld.shared.f32 	%f16, [%r28+4];
	fma.rn.f32 	%f17, %f16, 0f3E000000, %f15;
	ld.shared.f32 	%f18, [%r28+8];
	fma.rn.f32 	%f19, %f18, 0f3D800000, %f17;
	cvt.s64.s32 	%rd6, %r21;
	cvt.s64.s32 	%rd7, %r2;
	add.s64 	%rd8, %rd7, %rd6;
	cvta.to.global.u64 	%rd9, %rd2;
	shl.b64 	%rd10, %rd8, 2;
	add.s64 	%rd11, %rd9, %rd10;
	st.global.f32 	[%rd11+4], %f19;
$L__BB1_4:
	ret;

}
	// .globl	_Z13gpu_gaussian1iiPfS_
.visible .entry _Z13gpu_gaussian1iiPfS_(
	.param .u32 _Z13gpu_gaussian1iiPfS__param_0,
	.param .u32 _Z13gpu_gaussian1iiPfS__param_1,
	.param .u64 .ptr .align 1 _Z13gpu_gaussian1iiPfS__param_2,
	.param .u64 .ptr .align 1 _Z13gpu_gaussian1iiPfS__param_3
)
{
	.reg .pred 	%p<4>;
	.reg .b32 	%r<19>;
	.reg .b32 	%f<19>;
	.reg .b64 	%rd<16>;

	ld.param.u32 	%r3, [_Z13gpu_gaussian1iiPfS__param_0];
	ld.param.u32 	%r4, [_Z13gpu_gaussian1iiPfS__param_1];
	ld.param.u64 	%rd1, [_Z13gpu_gaussian1iiPfS__param_2];
	ld.param.u64 	%rd2, [_Z13gpu_gaussian1iiPfS__param_3];
	mov.u32 	%r6, %ctaid.x;
	mov.u32 	%r7, %ntid.x;
	mov.u32 	%r8, %tid.x;
	mad.lo.s32 	%r1, %r6, %r7, %r8;
	mov.u32 	%r9, %ctaid.y;
	mov.u32 	%r10, %ntid.y;
	mov.u32 	%r11, %tid.y;
	mad.lo.s32 	%r12, %r9, %r10, %r11;
	add.s32 	%r13, %r3, -2;
	setp.ge.s32 	%p1, %r1, %r13;
	add.s32 	%r14, %r4, -2;
	setp.ge.s32 	%p2, %r12, %r14;
	or.pred  	%p3, %p1, %p2;
	@%p3 bra 	$L__BB2_2;
	cvta.to.global.u64 	%rd3, %rd2;
	cvta.to.global.u64 	%rd4, %rd1;
	mul.lo.s32 	%r15, %r12, %r3;
	add.s32 	%r16, %r15, %r1;
	add.s32 	%r17, %r15, %r3;
	mul.wide.s32 	%rd5, %r16, 4;
	add.s64 	%rd6, %rd4, %rd5;
	ld.global.f32 	%f1, [%rd6];
	fma.rn.f32 	%f2, %f1, 0f3D800000, 0f00000000;
	ld.global.f32 	%f3, [%rd6+4];
	fma.rn.f32 	%f4, %f3, 0f3E000000, %f2;
	ld.global.f32 	%f5, [%rd6+8];
	fma.rn.f32 	%f6, %f5, 0f3D800000, %f4;
	mul.wide.s32 	%rd7, %r3, 4;
	add.s64 	%rd8, %rd6, %rd7;
	ld.global.f32 	%f7, [%rd8];
	fma.rn.f32 	%f8, %f7, 0f3E000000, %f6;
	ld.global.f32 	%f9, [%rd8+4];
	fma.rn.f32 	%f10, %f9, 0f3E800000, %f8;
	ld.global.f32 	%f11, [%rd8+8];
	fma.rn.f32 	%f12, %f11, 0f3E000000, %f10;
	shl.b32 	%r18, %r3, 1;
	mul.wide.s32 	%rd9, %r18, 4;
	add.s64 	%rd10, %rd6, %rd9;
	ld.global.f32 	%f13, [%rd10];
	fma.rn.f32 	%f14, %f13, 0f3D800000, %f12;
	ld.global.f32 	%f15, [%rd10+4];
	fma.rn.f32 	%f16, %f15, 0f3E000000, %f14;
	ld.global.f32 	%f17, [%rd10+8];
	fma.rn.f32 	%f18, %f17, 0f3D800000, %f16;
	cvt.s64.s32 	%rd11, %r17;
	cvt.s64.s32 	%rd12, %r1;
	add.s64 	%rd13, %rd12, %rd11;
	shl.b64 	%rd14, %rd13, 2;
	add.s64 	%rd15, %rd3, %rd14;
	st.global.f32 	[%rd15+4], %f18;
$L__BB2_2:
	ret;

}
	// .globl	_Z9gpu_sobeliiPfS_
.visible .entry _Z9gpu_sobeliiPfS_(
	.param .u32 _Z9gpu_sobeliiPfS__param_0,
	.param .u32 _Z9gpu_sobeliiPfS__param_1,
	.param .u64 .ptr .align 1 _Z9gpu_sobeliiPfS__param_2,
	.param .u64 .ptr .align 1 _Z9gpu_sobeliiPfS__param_3
)
{
	.reg .pred 	%p<7>;
	.reg .b32 	%r<29>;
	.reg .b32 	%f<33>;
	.reg .b64 	%rd<12>;
	// demoted variable
	.shared .align 4 .b8 _ZZ9gpu_sobeliiPfS_E8sh_block[1296];
	ld.param.u32 	%r5, [_Z9gpu_sobeliiPfS__param_0];
	ld.param.u32 	%r7, [_Z9gpu_sobeliiPfS__param_1];
	ld.param.u64 	%rd1, [_Z9gpu_sobeliiPfS__param_2];
	ld.param.u64 	%rd2, [_Z9gpu_sobeliiPfS__param_3];
	mov.u32 	%r8, %ctaid.y;
	mov.u32 	%r9, %ntid.y;
	mov.u32 	%r1, %tid.y;
	mad.lo.s32 	%r10, %r8, %r9, %r1;
	mov.u32 	%r11, %ctaid.x;
	mov.u32 	%r12, %ntid.x;
	mov.u32 	%r3, %tid.x;
	mad.lo.s32 	%r4, %r11, %r12, %r3;
	setp.ge.s32 	%p1, %r4, %r5;
	setp.ge.s32 	%p2, %r10, %r7;
	or.pred  	%p3, %p1, %p2;
	@%p3 bra 	$L__BB3_2;
	cvta.to.global.u64 	%rd3, %rd1;
	mad.lo.s32 	%r13, %r10, %r5, %r4;
	mul.wide.s32 	%rd4, %r13, 4;
	add.s64 	%rd5, %rd3, %rd4;
	ld.global.f32 	%f1, [%rd5];
	mad.lo.s32 	%r14, %r1, 18, %r3;
	shl.b32 	%r15, %r14, 2;
	mov.u32 	%r16, _ZZ9gpu_sobeliiPfS_E8sh_block;
	add.s32 	%r17, %r16, %r15;
	st.shared.f32 	[%r17], %f1;
$L__BB3_2:
	bar.sync 	0;
	add.s32 	%r18, %r7, -2;
	setp.ge.s32 	%p4, %r10, %r18;
	add.s32 	%r19, %r5, -2;
	setp.ge.s32 	%p5, %r4, %r19;
	or.pred  	%p6, %p4, %p5;
	@%p6 bra 	$L__BB3_4;
	mul.lo.s32 	%r20, %r10, %r5;
	add.s32 	%r21, %r20, %r5;
	add.s32 	%r22, %r20, %r4;
	shl.b32 	%r23, %r22, 2;
	mov.u32 	%r24, _ZZ9gpu_sobeliiPfS_E8sh_block;
	add.s32 	%r25, %r24, %r23;
	ld.shared.f32 	%f2, [%r25];
	add.f32 	%f3, %f2, 0f00000000;
	ld.shared.f32 	%f4, [%r25+4];
	fma.rn.f32 	%f5, %f4, 0f00000000, %f3;
	ld.shared.f32 	%f6, [%r25+8];
	sub.f32 	%f7, %f5, %f6;
	shl.b32 	%r26, %r5, 2;
	add.s32 	%r27, %r25, %r26;
	ld.shared.f32 	%f8, [%r27];
	fma.rn.f32 	%f9, %f8, 0f40000000, %f7;
	ld.shared.f32 	%f10, [%r27+4];
	fma.rn.f32 	%f11, %f10, 0f00000000, %f9;
	ld.shared.f32 	%f12, [%r27+8];
	add.f32 	%f13, %f12, %f12;
	sub.f32 	%f14, %f11, %f13;
	add.s32 	%r28, %r27, %r26;
	ld.shared.f32 	%f15, [%r28];
	add.f32 	%f16, %f14, %f15;
	ld.shared.f32 	%f17, [%r28+4];
	fma.rn.f32 	%f18, %f17, 0f00000000, %f16;
	ld.shared.f32 	%f19, [%r28+8];
	sub.f32 	%f20, %f18, %f19;
	fma.rn.f32 	%f21, %f4, 0f40000000, %f3;
	add.f32 	%f22, %f21, %f6;
	fma.rn.f32 	%f23, %f8, 0f00000000, %f22;
	fma.rn.f32 	%f24, %f10, 0f00000000, %f23;
	fma.rn.f32 	%f25, %f12, 0f00000000, %f24;
	sub.f32 	%f26, %f25, %f15;
	add.f32 	%f27, %f17, %f17;
	sub.f32 	%f28, %f26, %f27;
	sub.f32 	%f29, %f28, %f19;
	mul.f32 	%f30, %f29, %f29;
	fma.rn.f32 	%f31, %f20, %f20, %f30;
	sqrt.rn.f32 	%f32, %f31;
	cvt.s64.s32 	%rd6, %r21;
	cvt.s64.s32 	%rd7, %r4;
	add.s64 	%rd8, %rd7, %rd6;
	cvta.to.global.u64 	%rd9, %rd2;
	shl.b64 	%rd10, %rd8, 2;
	add.s64 	%rd11, %rd9, %rd10;
	st.global.f32 	[%rd11+4], %f32;
$L__BB3_4:
	ret;

}
	// .globl	_Z10gpu_sobel1iiPfS_
.visible .entry _Z10gpu_sobel1iiPfS_(
	.param .u32 _Z10gpu_sobel1iiPfS__param_0,
	.param .u32 _Z10gpu_sobel1iiPfS__param_1,
	.param .u64 .ptr .align 1 _Z10gpu_sobel1iiPfS__param_2,
	.param .u64 .ptr .align 1 _Z10gpu_sobel1iiPfS__param_3
)
{
	.reg .pred 	%p<4>;
	.reg .b32 	%r<19>;
	.reg .b32 	%f<32>;
	.reg .b64 	%rd<16>;

	ld.param.u32 	%r4, [_Z10gpu_sobel1iiPfS__param_0];
	ld.param.u32 	%r5, [_Z10gpu_sobel1iiPfS__param_1];
	ld.param.u64 	%rd1, [_Z10gpu_sobel1iiPfS__param_2];
	ld.param.u64 	%rd2, [_Z10gpu_sobel1iiPfS__param_3];
	mov.u32 	%r6, %ctaid.y;
	mov.u32 	%r7, %ntid.y;
	mov.u32 	%r8, %tid.y;
	mad.lo.s32 	%r1, %r6, %r7, %r8;
	mov.u32 	%r9, %ctaid.x;
	mov.u32 	%r10, %ntid.x;
	mov.u32 	%r11, %tid.x;
	mad.lo.s32 	%r12, %r9, %r10, %r11;
	add.s32 	%r13, %r5, -2;
	setp.ge.s32 	%p1, %r1, %r13;
	add.s32 	%r14, %r4, -2;
	setp.ge.s32 	%p2, %r12, %r14;
	or.pred  	%p3, %p1, %p2;
	@%p3 bra 	$L__BB4_2;
	cvta.to.global.u64 	%rd3, %rd2;
	cvta.to.global.u64 	%rd4, %rd1;
	mul.lo.s32 	%r15, %r1, %r4;
	add.s32 	%r16, %r15, %r4;
	add.s32 	%r17, %r15, %r12;
	mul.wide.s32 	%rd5, %r17, 4;
	add.s64 	%rd6, %rd4, %rd5;
	ld.global.f32 	%f1, [%rd6];
	add.f32 	%f2, %f1, 0f00000000;
	ld.global.f32 	%f3, [%rd6+4];
	fma.rn.f32 	%f4, %f3, 0f00000000, %f2;
	ld.global.f32 	%f5, [%rd6+8];
	sub.f32 	%f6, %f4, %f5;
	mul.wide.s32 	%rd7, %r4, 4;
	add.s64 	%rd8, %rd6, %rd7;
	ld.global.f32 	%f7, [%rd8];
	fma.rn.f32 	%f8, %f7, 0f40000000, %f6;
	ld.global.f32 	%f9, [%rd8+4];
	fma.rn.f32 	%f10, %f9, 0f00000000, %f8;
	ld.global.f32 	%f11, [%rd8+8];
	add.f32 	%f12, %f11, %f11;
	sub.f32 	%f13, %f10, %f12;
	shl.b32 	%r18, %r4, 1;
	mul.wide.s32 	%rd9, %r18, 4;
	add.s64 	%rd10, %rd6, %rd9;
	ld.global.f32 	%f14, [%rd10];
	add.f32 	%f15, %f13, %f14;
	ld.global.f32 	%f16, [%rd10+4];
	fma.rn.f32 	%f17, %f16, 0f00000000, %f15;
	ld.global.f32 	%f18, [%rd10+8];
	sub.f32 	%f19, %f17, %f18;
	fma.rn.f32 	%f20, %f3, 0f40000000, %f2;
	add.f32 	%f21, %f20, %f5;
	fma.rn.f32 	%f22, %f7, 0f00000000, %f21;
	fma.rn.f32 	%f23, %f9, 0f00000000, %f22;
	fma.rn.f32 	%f24, %f11, 0f00000000, %f23;
	sub.f32 	%f25, %f24, %f14;
	add.f32 	%f26, %f16, %f16;
	sub.f32 	%f27, %f25, %f26;
	sub.f32 	%f28, %f27, %f18;
	mul.f32 	%f29, %f28, %f28;
	fma.rn.f32 	%f30, %f19, %f19, %f29;
	sqrt.rn.f32 	%f31, %f30;
	cvt.s64.s32 	%rd11, %r16;
	cvt.s64.s32 	%rd12, %r12;
	add.s64 	%rd13, %rd12, %rd11;
	shl.b64 	%rd14, %rd13, 2;
	add.s64 	%rd15, %rd3, %rd14;
	st.global.f32 	[%rd15+4], %f31;
$L__BB4_2:
	ret;

}


// ===== COMPILED SASS (sm_100) =====

	.target	sm_100

	.elftype	@"ET_EXEC"


//--------------------- .note.nv.tkinfo           --------------------------
	.section	.note.nv.tkinfo,"",@"SHT_NOTE"
	.sectionflags	@"SHF_NOTE_NV_TKINFO"
	.tkinfo
        /*0018*/ 	.word	0x00000002
        /*0030*/ 	.string	""
        /*0030*/ 	.string	"ptxas"
        /*0030*/ 	.string	"Cuda compilation tools, release 13.0, V13.0.88"
        /*0030*/ 	.string	"Build cuda_13.0.r13.0/compiler.36424714_0"
        /*0030*/ 	.string	"-arch sm_100 -m 64 "



//--------------------- .note.nv.cuinfo           --------------------------
	.section	.note.nv.cuinfo,"",@"SHT_NOTE"
	.sectionflags	@"SHF_NOTE_NV_CUINFO"
        /*0018*/ 	.short	0x0002
        /*001a*/ 	.short	0x0064
        /*001c*/ 	.short	0x0082
	.zero		2


//--------------------- .nv.info                  --------------------------
	.section	.nv.info,"",@"SHT_CUDA_INFO"
	.align	4


	//----- nvinfo : EIATTR_REGCOUNT
	.align		4
        /*0000*/ 	.byte	0x04, 0x2f
        /*0002*/ 	.short	(.L_1 - .L_0)
	.align		4
.L_0:
        /*0004*/ 	.word	index@(_Z13gpu_grayscaleiiPfS_)
        /*0008*/ 	.word	0x0000000e


	//----- nvinfo : EIATTR_FRAME_SIZE
	.align		4
.L_1:
        /*000c*/ 	.byte	0x04, 0x11
        /*000e*/ 	.short	(.L_3 - .L_2)
	.align		4
.L_2:
        /*0010*/ 	.word	index@(_Z13gpu_grayscaleiiPfS_)
        /*0014*/ 	.word	0x00000000


	//----- nvinfo : EIATTR_REGCOUNT
	.align		4
.L_3:
        /*0018*/ 	.byte	0x04, 0x2f
        /*001a*/ 	.short	(.L_5 - .L_4)
	.align		4
.L_4:
        /*001c*/ 	.word	index@(_Z12gpu_gaussianiiPfS_)
        /*0020*/ 	.word	0x0000001a


	//----- nvinfo : EIATTR_FRAME_SIZE
	.align		4
.L_5:
        /*0024*/ 	.byte	0x04, 0x11
        /*0026*/ 	.short	(.L_7 - .L_6)
	.align		4
.L_6:
        /*0028*/ 	.word	index@(_Z12gpu_gaussianiiPfS_)
        /*002c*/ 	.word	0x00000000


	//----- nvinfo : EIATTR_REGCOUNT
	.align		4
.L_7:
        /*0030*/ 	.byte	0x04, 0x2f
        /*0032*/ 	.short	(.L_9 - .L_8)
	.align		4
.L_8:
        /*0034*/ 	.word	index@(_Z13gpu_gaussian1iiPfS_)
        /*0038*/ 	.word	0x0000001e


	//----- nvinfo : EIATTR_FRAME_SIZE
	.align		4
.L_9:
        /*003c*/ 	.byte	0x04, 0x11
        /*003e*/ 	.short	(.L_11 - .L_10)
	.align		4
.L_10:
        /*0040*/ 	.word	index@(_Z13gpu_gaussian1iiPfS_)
        /*0044*/ 	.word	0x00000000


	//----- nvinfo : EIATTR_REGCOUNT
	.align		4
.L_11:
        /*0048*/ 	.byte	0x04, 0x2f
        /*004a*/ 	.short	(.L_13 - .L_12)
	.align		4
.L_12:
        /*004c*/ 	.word	index@(_Z9gpu_sobeliiPfS_)
        /*0050*/ 	.word	0x00000018


	//----- nvinfo : EIATTR_FRAME_SIZE
	.align		4
.L_13:
        /*0054*/ 	.byte	0x04, 0x11
        /*0056*/ 	.short	(.L_15 - .L_14)
	.align		4
.L_14:
        /*0058*/ 	.word	index@($__internal_1_$__cuda_sm20_sqrt_rn_f32_slowpath)
        /*005c*/ 	.word	0x00000000


	//----- nvinfo : EIATTR_FRAME_SIZE
	.align		4
.L_15:
        /*0060*/ 	.byte	0x04, 0x11
        /*0062*/ 	.short	(.L_17 - .L_16)
	.align		4
.L_16:
        /*0064*/ 	.word	index@(_Z9gpu_sobeliiPfS_)
        /*0068*/ 	.word	0x00000000


	//----- nvinfo : EIATTR_REGCOUNT
	.align		4
.L_17:
        /*006c*/ 	.byte	0x04, 0x2f
        /*006e*/ 	.short	(.L_19 - .L_18)
	.align		4
.L_18:
        /*0070*/ 	.word	index@(_Z10gpu_sobel1iiPfS_)
        /*0074*/ 	.word	0x0000001a


	//----- nvinfo : EIATTR_FRAME_SIZE
	.align		4
.L_19:
        /*0078*/ 	.byte	0x04, 0x11
        /*007a*/ 	.short	(.L_21 - .L_20)
	.align		4
.L_20:
        /*007c*/ 	.word	index@($__internal_0_$__cuda_sm20_sqrt_rn_f32_slowpath)
        /*0080*/ 	.word	0x00000000


	//----- nvinfo : EIATTR_FRAME_SIZE
	.align		4
.L_21:
        /*0084*/ 	.byte	0x04, 0x11
        /*0086*/ 	.short	(.L_23 - .L_22)
	.align		4
.L_22:
        /*0088*/ 	.word	index@(_Z10gpu_sobel1iiPfS_)
        /*008c*/ 	.word	0x00000000


	//----- nvinfo : EIATTR_MIN_STACK_SIZE
	.align		4
.L_23:
        /*0090*/ 	.byte	0x04, 0x12
        /*0092*/ 	.short	(.L_25 - .L_24)
	.align		4
.L_24:
        /*0094*/ 	.word	index@(_Z10gpu_sobel1iiPfS_)
        /*0098*/ 	.word	0x00000000


	//----- nvinfo : EIATTR_MIN_STACK_SIZE
	.align		4
.L_25:
        /*009c*/ 	.byte	0x04, 0x12
        /*009e*/ 	.short	(.L_27 - .L_26)
	.align		4
.L_26:
        /*00a0*/ 	.word	index@(_Z9gpu_sobeliiPfS_)
        /*00a4*/ 	.word	0x00000000


	//----- nvinfo : EIATTR_MIN_STACK_SIZE
	.align		4
.L_27:
        /*00a8*/ 	.byte	0x04, 0x12
        /*00aa*/ 	.short	(.L_29 - .L_28)
	.align		4
.L_28:
        /*00ac*/ 	.word	index@(_Z13gpu_gaussian1iiPfS_)
        /*00b0*/ 	.word	0x00000000


	//----- nvinfo : EIATTR_MIN_STACK_SIZE
	.align		4
.L_29:
        /*00b4*/ 	.byte	0x04, 0x12
        /*00b6*/ 	.short	(.L_31 - .L_30)
	.align		4
.L_30:
        /*00b8*/ 	.word	index@(_Z12gpu_gaussianiiPfS_)
        /*00bc*/ 	.word	0x00000000


	//----- nvinfo : EIATTR_MIN_STACK_SIZE
	.align		4
.L_31:
        /*00c0*/ 	.byte	0x04, 0x12
        /*00c2*/ 	.short	(.L_33 - .L_32)
	.align		4
.L_32:
        /*00c4*/ 	.word	index@(_Z13gpu_grayscaleiiPfS_)
        /*00c8*/ 	.word	0x00000000
.L_33:


//--------------------- .nv.compat                --------------------------
	.section	.nv.compat,"",@"SHT_CUDA_COMPAT_INFO"
	.align	4
        /*0000*/ 	.byte	0x02, 0x09, 0x00, 0x00, 0x02, 0x02, 0x01, 0x00, 0x02, 0x05, 0x05, 0x00, 0x03, 0x07, 0x01, 0x01
        /*0010*/ 	.byte	0x02, 0x03, 0x00, 0x00, 0x02, 0x06, 0x01, 0x00, 0x04, 0x0b, 0x08, 0x00, 0x01, 0x00, 0x00, 0x00
        /*0020*/ 	.byte	0x00, 0x00, 0x00, 0x00


//--------------------- .nv.info._Z10gpu_sobel1iiPfS_ --------------------------
	.section	.nv.info._Z10gpu_sobel1iiPfS_,"",@"SHT_CUDA_INFO"
	.sectionflags	@""
	.align	4


	//----- nvinfo : EIATTR_CUDA_API_VERSION
	.align		4
        /*0000*/ 	.byte	0x04, 0x37
        /*0002*/ 	.short	(.L_35 - .L_34)
.L_34:
        /*0004*/ 	.word	0x00000082


	//----- nvinfo : EIATTR_KPARAM_INFO
	.align		4
.L_35:
        /*0008*/ 	.byte	0x04, 0x17
        /*000a*/ 	.short	(.L_37 - .L_36)
.L_36:
        /*000c*/ 	.word	0x00000000
        /*0010*/ 	.short	0x0003
        /*0012*/ 	.short	0x0010
        /*0014*/ 	.byte	0x00, 0xf5, 0x21, 0x00


	//----- nvinfo : EIATTR_KPARAM_INFO
	.align		4
.L_37:
        /*0018*/ 	.byte	0x04, 0x17
        /*001a*/ 	.short	(.L_39 - .L_38)
.L_38:
        /*001c*/ 	.word	0x00000000
        /*0020*/ 	.short	0x0002
        /*0022*/ 	.short	0x0008
        /*0024*/ 	.byte	0x00, 0xf5, 0x21, 0x00


	//----- nvinfo : EIATTR_KPARAM_INFO
	.align		4
.L_39:
        /*0028*/ 	.byte	0x04, 0x17
        /*002a*/ 	.short	(.L_41 - .L_40)
.L_40:
        /*002c*/ 	.word	0x00000000
        /*0030*/ 	.short	0x0001
        /*0032*/ 	.short	0x0004
        /*0034*/ 	.byte	0x00, 0xf0, 0x11, 0x00


	//----- nvinfo : EIATTR_KPARAM_INFO
	.align		4
.L_41:
        /*0038*/ 	.byte	0x04, 0x17
        /*003a*/ 	.short	(.L_43 - .L_42)
.L_42:
        /*003c*/ 	.word	0x00000000
        /*0040*/ 	.short	0x0000
        /*0042*/ 	.short	0x0000
        /*0044*/ 	.byte	0x00, 0xf0, 0x11, 0x00


	//----- nvinfo : EIATTR_SPARSE_MMA_MASK
	.align		4
.L_43:
        /*0048*/ 	.byte	0x03, 0x50
        /*004a*/ 	.short	0x0000


	//----- nvinfo : EIATTR_MAXREG_COUNT
	.align		4
        /*004c*/ 	.byte	0x03, 0x1b
        /*004e*/ 	.short	0x00ff


	//----- nvinfo : EIATTR_MERCURY_ISA_VERSION
	.align		4
        /*0050*/ 	.byte	0x03, 0x5f
        /*0052*/ 	.short	0x0101


	//----- nvinfo : EIATTR_VRC_CTA_INIT_COUNT
	.align		4
        /*0054*/ 	.byte	0x02, 0x4a
	.zero		1
	.zero		1


	//----- nvinfo : EIATTR_EXIT_INSTR_OFFSETS
	.align		4
        /*0058*/ 	.byte	0x04, 0x1c
        /*005a*/ 	.short	(.L_45 - .L_44)


	//   ....[0]....
.L_44:
        /*005c*/ 	.word	0x000000e0


	//   ....[1]....
        /*0060*/ 	.word	0x00000490


	//----- nvinfo : EIATTR_CRS_STACK_SIZE
	.align		4
.L_45:
        /*0064*/ 	.byte	0x04, 0x1e
        /*0066*/ 	.short	(.L_47 - .L_46)
.L_46:
        /*0068*/ 	.word	0x00000000


	//----- nvinfo : EIATTR_CBANK_PARAM_SIZE
	.align		4
.L_47:
        /*006c*/ 	.byte	0x03, 0x19
        /*006e*/ 	.short	0x0018


	//----- nvinfo : EIATTR_PARAM_CBANK
	.align		4
        /*0070*/ 	.byte	0x04, 0x0a
        /*0072*/ 	.short	(.L_49 - .L_48)
	.align		4
.L_48:
        /*0074*/ 	.word	index@(.nv.constant0._Z10gpu_sobel1iiPfS_)
        /*0078*/ 	.short	0x0380
        /*007a*/ 	.short	0x0018


	//----- nvinfo : EIATTR_SW_WAR
	.align		4
.L_49:
        /*007c*/ 	.byte	0x04, 0x36
        /*007e*/ 	.short	(.L_51 - .L_50)
.L_50:
        /*0080*/ 	.word	0x00000008
.L_51:


//--------------------- .nv.info._Z9gpu_sobeliiPfS_ --------------------------
	.section	.nv.info._Z9gpu_sobeliiPfS_,"",@"SHT_CUDA_INFO"
	.sectionflags	@""
	.align	4


	//----- nvinfo : EIATTR_CUDA_API_VERSION
	.align		4
        /*0000*/ 	.byte	0x04, 0x37
        /*0002*/ 	.short	(.L_53 - .L_52)
.L_52:
        /*0004*/ 	.word	0x00000082


	//----- nvinfo : EIATTR_KPARAM_INFO
	.align		4
.L_53:
        /*0008*/ 	.byte	0x04, 0x17
        /*000a*/ 	.short	(.L_55 - .L_54)
.L_54:
        /*000c*/ 	.word	0x00000000
        /*0010*/ 	.short	0x0003
        /*0012*/ 	.short	0x0010
        /*0014*/ 	.byte	0x00, 0xf5, 0x21, 0x00


	//----- nvinfo : EIATTR_KPARAM_INFO
	.align		4
.L_55:
        /*0018*/ 	.byte	0x04, 0x17
        /*001a*/ 	.short	(.L_57 - .L_56)
.L_56:
        /*001c*/ 	.word	0x00000000
        /*0020*/ 	.short	0x0002
        /*0022*/ 	.short	0x0008
        /*0024*/ 	.byte	0x00, 0xf5, 0x21, 0x00


	//----- nvinfo : EIATTR_KPARAM_INFO
	.align		4
.L_57:
        /*0028*/ 	.byte	0x04, 0x17
        /*002a*/ 	.short	(.L_59 - .L_58)
.L_58:
        /*002c*/ 	.word	0x00000000
        /*0030*/ 	.short	0x0001
        /*0032*/ 	.short	0x0004
        /*0034*/ 	.byte	0x00, 0xf0, 0x11, 0x00


	//----- nvinfo : EIATTR_KPARAM_INFO
	.align		4
.L_59:
        /*0038*/ 	.byte	0x04, 0x17
        /*003a*/ 	.short	(.L_61 - .L_60)
.L_60:
        /*003c*/ 	.word	0x00000000
        /*0040*/ 	.short	0x0000
        /*0042*/ 	.short	0x0000
        /*0044*/ 	.byte	0x00, 0xf0, 0x11, 0x00


	//----- nvinfo : EIATTR_SPARSE_MMA_MASK
	.align		4
.L_61:
        /*0048*/ 	.byte	0x03, 0x50
        /*004a*/ 	.short	0x0000


	//----- nvinfo : EIATTR_MAXREG_COUNT
	.align		4
        /*004c*/ 	.byte	0x03, 0x1b
        /*004e*/ 	.short	0x00ff


	//----- nvinfo : EIATTR_NUM_BARRIERS
	.align		4
        /*0050*/ 	.byte	0x02, 0x4c
        /*0052*/ 	.byte	0x01
	.zero		1


	//----- nvinfo : EIATTR_MERCURY_ISA_VERSION
	.align		4
        /*0054*/ 	.byte	0x03, 0x5f
        /*0056*/ 	.short	0x0101


	//----- nvinfo : EIATTR_VRC_CTA_INIT_COUNT
	.align		4
        /*0058*/ 	.byte	0x02, 0x4a
	.zero		1
	.zero		1


	//----- nvinfo : EIATTR_EXIT_INSTR_OFFSETS
	.align		4
        /*005c*/ 	.byte	0x04, 0x1c
        /*005e*/ 	.short	(.L_63 - .L_62)


	//   ....[0]....
.L_62:
        /*0060*/ 	.word	0x000001c0


	//   ....[1]....
        /*0064*/ 	.word	0x00000570


	//----- nvinfo : EIATTR_CRS_STACK_SIZE
	.align		4
.L_63:
        /*0068*/ 	.byte	0x04, 0x1e
        /*006a*/ 	.short	(.L_65 - .L_64)
.L_64:
        /*006c*/ 	.word	0x00000000


	//----- nvinfo : EIATTR_CBANK_PARAM_SIZE
	.align		4
.L_65:
        /*0070*/ 	.byte	0x03, 0x19
        /*0072*/ 	.short	0x0018


	//----- nvinfo : EIATTR_PARAM_CBANK
	.align		4
        /*0074*/ 	.byte	0x04, 0x0a
        /*0076*/ 	.short	(.L_67 - .L_66)
	.align		4
.L_66:
        /*0078*/ 	.word	index@(.nv.constant0._Z9gpu_sobeliiPfS_)
        /*007c*/ 	.short	0x0380
        /*007e*/ 	.short	0x0018


	//----- nvinfo : EIATTR_SW_WAR
	.align		4
.L_67:
        /*0080*/ 	.byte	0x04, 0x36
        /*0082*/ 	.short	(.L_69 - .L_68)
.L_68:
        /*0084*/ 	.word	0x00000008
.L_69:


//--------------------- .nv.info._Z13gpu_gaussian1iiPfS_ --------------------------
	.section	.nv.info._Z13gpu_gaussian1iiPfS_,"",@"SHT_CUDA_INFO"
	.sectionflags	@""
	.align	4


	//----- nvinfo : EIATTR_CUDA_API_VERSION
	.align		4
        /*0000*/ 	.byte	0x04, 0x37
        /*0002*/ 	.short	(.L_71 - .L_70)
.L_70:
        /*0004*/ 	.word	0x00000082


	//----- nvinfo : EIATTR_KPARAM_INFO
	.align		4
.L_71:
        /*0008*/ 	.byte	0x04, 0x17
        /*000a*/ 	.short	(.L_73 - .L_72)
.L_72:
        /*000c*/ 	.word	0x00000000
        /*0010*/ 	.short	0x0003
        /*0012*/ 	.short	0x0010
        /*0014*/ 	.byte	0x00, 0xf5, 0x21, 0x00


	//----- nvinfo : EIATTR_KPARAM_INFO
	.align		4
.L_73:
        /*0018*/ 	.byte	0x04, 0x17
        /*001a*/ 	.short	(.L_75 - .L_74)
.L_74:
        /*001c*/ 	.word	0x00000000
        /*0020*/ 	.short	0x0002
        /*0022*/ 	.short	0x0008
        /*0024*/ 	.byte	0x00, 0xf5, 0x21, 0x00


	//----- nvinfo : EIATTR_KPARAM_INFO
	.align		4
.L_75:
        /*0028*/ 	.byte	0x04, 0x17
        /*002a*/ 	.short	(.L_77 - .L_76)
.L_76:
        /*002c*/ 	.word	0x00000000
        /*0030*/ 	.short	0x0001
        /*0032*/ 	.short	0x0004
        /*0034*/ 	.byte	0x00, 0xf0, 0x11, 0x00


	//----- nvinfo : EIATTR_KPARAM_INFO
	.align		4
.L_77:
        /*0038*/ 	.byte	0x04, 0x17
        /*003a*/ 	.short	(.L_79 - .L_78)
.L_78:
        /*003c*/ 	.word	0x00000000
        /*0040*/ 	.short	0x0000
        /*0042*/ 	.short	0x0000
        /*0044*/ 	.byte	0x00, 0xf0, 0x11, 0x00


	//----- nvinfo : EIATTR_SPARSE_MMA_MASK
	.align		4
.L_79:
        /*0048*/ 	.byte	0x03, 0x50
        /*004a*/ 	.short	0x0000


	//----- nvinfo : EIATTR_MAXREG_COUNT
	.align		4
        /*004c*/ 	.byte	0x03, 0x1b
        /*004e*/ 	.short	0x00ff


	//----- nvinfo : EIATTR_MERCURY_ISA_VERSION
	.align		4
        /*0050*/ 	.byte	0x03, 0x5f
        /*0052*/ 	.short	0x0101


	//----- nvinfo : EIATTR_VRC_CTA_INIT_COUNT
	.align		4
        /*0054*/ 	.byte	0x02, 0x4a
	.zero		1
	.zero		1


	//----- nvinfo : EIATTR_EXIT_INSTR_OFFSETS
	.align		4
        /*0058*/ 	.byte	0x04, 0x1c
        /*005a*/ 	.short	(.L_81 - .L_80)


	//   ....[0]....
.L_80:
        /*005c*/ 	.word	0x000000e0


	//   ....[1]....
        /*0060*/ 	.word	0x00000300


	//----- nvinfo : EIATTR_CBANK_PARAM_SIZE
	.align		4
.L_81:
        /*0064*/ 	.byte	0x03, 0x19
        /*0066*/ 	.short	0x0018


	//----- nvinfo : EIATTR_PARAM_CBANK
	.align		4
        /*0068*/ 	.byte	0x04, 0x0a
        /*006a*/ 	.short	(.L_83 - .L_82)
	.align		4
.L_82:
        /*006c*/ 	.word	index@(.nv.constant0._Z13gpu_gaussian1iiPfS_)
        /*0070*/ 	.short	0x0380
        /*0072*/ 	.short	0x0018


	//----- nvinfo : EIATTR_SW_WAR
	.align		4
.L_83:
        /*0074*/ 	.byte	0x04, 0x36
        /*0076*/ 	.short	(.L_85 - .L_84)
.L_84:
        /*0078*/ 	.word	0x00000008
.L_85:


//--------------------- .nv.info._Z12gpu_gaussianiiPfS_ --------------------------
	.section	.nv.info._Z12gpu_gaussianiiPfS_,"",@"SHT_CUDA_INFO"
	.sectionflags	@""
	.align	4


	//----- nvinfo : EIATTR_CUDA_API_VERSION
	.align		4
        /*0000*/ 	.byte	0x04, 0x37
        /*0002*/ 	.short	(.L_87 - .L_86)
.L_86:
        /*0004*/ 	.word	0x00000082


	//----- nvinfo : EIATTR_KPARAM_INFO
	.align		4
.L_87:
        /*0008*/ 	.byte	0x04, 0x17
        /*000a*/ 	.short	(.L_89 - .L_88)
.L_88:
        /*000c*/ 	.word	0x00000000
        /*0010*/ 	.short	0x0003
        /*0012*/ 	.short	0x0010
        /*0014*/ 	.byte	0x00, 0xf5, 0x21, 0x00


	//----- nvinfo : EIATTR_KPARAM_INFO
	.align		4
.L_89:
        /*0018*/ 	.byte	0x04, 0x17
        /*001a*/ 	.short	(.L_91 - .L_90)
.L_90:
        /*001c*/ 	.word	0x00000000
        /*0020*/ 	.short	0x0002
        /*0022*/ 	.short	0x0008
        /*0024*/ 	.byte	0x00, 0xf5, 0x21, 0x00


	//----- nvinfo : EIATTR_KPARAM_INFO
	.align		4
.L_91:
        /*0028*/ 	.byte	0x04, 0x17
        /*002a*/ 	.short	(.L_93 - .L_92)
.L_92:
        /*002c*/ 	.word	0x00000000
        /*0030*/ 	.short	0x0001
        /*0032*/ 	.short	0x0004
        /*0034*/ 	.byte	0x00, 0xf0, 0x11, 0x00


	//----- nvinfo : EIATTR_KPARAM_INFO
	.align		4
.L_93:
        /*0038*/ 	.byte	0x04, 0x17
        /*003a*/ 	.short	(.L_95 - .L_94)
.L_94:
        /*003c*/ 	.word	0x00000000
        /*0040*/ 	.short	0x0000
        /*0042*/ 	.short	0x0000
        /*0044*/ 	.byte	0x00, 0xf0, 0x11, 0x00


	//----- nvinfo : EIATTR_SPARSE_MMA_MASK
	.align		4
.L_95:
        /*0048*/ 	.byte	0x03, 0x50
        /*004a*/ 	.short	0x0000


	//----- nvinfo : EIATTR_MAXREG_COUNT
	.align		4
        /*004c*/ 	.byte	0x03, 0x1b
        /*004e*/ 	.short	0x00ff


	//----- nvinfo : EIATTR_NUM_BARRIERS
	.align		4
        /*0050*/ 	.byte	0x02, 0x4c
        /*0052*/ 	.byte	0x01
	.zero		1


	//----- nvinfo : EIATTR_MERCURY_ISA_VERSION
	.align		4
        /*0054*/ 	.byte	0x03, 0x5f
        /*0056*/ 	.short	0x0101


	//----- nvinfo : EIATTR_VRC_CTA_INIT_COUNT
	.align		4
        /*0058*/ 	.byte	0x02, 0x4a
	.zero		1
	.zero		1


	//----- nvinfo : EIATTR_EXIT_INSTR_OFFSETS
	.align		4
        /*005c*/ 	.byte	0x04, 0x1c
        /*005e*/ 	.short	(.L_97 - .L_96)


	//   ....[0]....
.L_96:
        /*0060*/ 	.word	0x000001c0


	//   ....[1]....
        /*0064*/ 	.word	0x000003e0


	//----- nvinfo : EIATTR_CBANK_PARAM_SIZE
	.align		4
.L_97:
        /*0068*/ 	.byte	0x03, 0x19
        /*006a*/ 	.short	0x0018


	//----- nvinfo : EIATTR_PARAM_CBANK
	.align		4
        /*006c*/ 	.byte	0x04, 0x0a
        /*006e*/ 	.short	(.L_99 - .L_98)
	.align		4
.L_98:
        /*0070*/ 	.word	index@(.nv.constant0._Z12gpu_gaussianiiPfS_)
        /*0074*/ 	.short	0x0380
        /*0076*/ 	.short	0x0018


	//----- nvinfo : EIATTR_SW_WAR
	.align		4
.L_99:
        /*0078*/ 	.byte	0x04, 0x36
        /*007a*/ 	.short	(.L_101 - .L_100)
.L_100:
        /*007c*/ 	.word	0x00000008
.L_101:


//--------------------- .nv.info._Z13gpu_grayscaleiiPfS_ --------------------------
	.section	.nv.info._Z13gpu_grayscaleiiPfS_,"",@"SHT_CUDA_INFO"
	.sectionflags	@""
	.align	4


	//----- nvinfo : EIATTR_CUDA_API_VERSION
	.align		4
        /*0000*/ 	.byte	0x04, 0x37
        /*0002*/ 	.short	(.L_103 - .L_102)
.L_102:
        /*0004*/ 	.word	0x00000082


	//----- nvinfo : EIATTR_KPARAM_INFO
	.align		4
.L_103:
        /*0008*/ 	.byte	0x04, 0x17
        /*000a*/ 	.short	(.L_105 - .L_104)
.L_104:
        /*000c*/ 	.word	0x00000000
        /*0010*/ 	.short	0x0003
        /*0012*/ 	.short	0x0010
        /*0014*/ 	.byte	0x00, 0xf5, 0x21, 0x00


	//----- nvinfo : EIATTR_KPARAM_INFO
	.align		4
.L_105:
        /*0018*/ 	.byte	0x04, 0x17
        /*001a*/ 	.short	(.L_107 - .L_106)
.L_106:
        /*001c*/ 	.word	0x00000000
        /*0020*/ 	.short	0x0002
        /*0022*/ 	.short	0x0008
        /*0024*/ 	.byte	0x00, 0xf5, 0x21, 0x00


	//----- nvinfo : EIATTR_KPARAM_INFO
	.align		4
.L_107:
        /*0028*/ 	.byte	0x04, 0x17
        /*002a*/ 	.short	(.L_109 - .L_108)
.L_108:
        /*002c*/ 	.word	0x00000000
        /*0030*/ 	.short	0x0001
        /*0032*/ 	.short	0x0004
        /*0034*/ 	.byte	0x00, 0xf0, 0x11, 0x00


	//----- nvinfo : EIATTR_KPARAM_INFO
	.align		4
.L_109:
        /*0038*/ 	.byte	0x04, 0x17
        /*003a*/ 	.short	(.L_111 - .L_110)
.L_110:
        /*003c*/ 	.word	0x00000000
        /*0040*/ 	.short	0x0000
        /*0042*/ 	.short	0x0000
        /*0044*/ 	.byte	0x00, 0xf0, 0x11, 0x00


	//----- nvinfo : EIATTR_SPARSE_MMA_MASK
	.align		4
.L_111:
        /*0048*/ 	.byte	0x03, 0x50
        /*004a*/ 	.short	0x0000


	//----- nvinfo : EIATTR_MAXREG_COUNT
	.align		4
        /*004c*/ 	.byte	0x03, 0x1b
        /*004e*/ 	.short	0x00ff


	//----- nvinfo : EIATTR_MERCURY_ISA_VERSION
	.align		4
        /*0050*/ 	.byte	0x03, 0x5f
        /*0052*/ 	.short	0x0101


	//----- nvinfo : EIATTR_VRC_CTA_INIT_COUNT
	.align		4
        /*0054*/ 	.byte	0x02, 0x4a
	.zero		1
	.zero		1


	//----- nvinfo : EIATTR_EXIT_INSTR_OFFSETS
	.align		4
        /*0058*/ 	.byte	0x04, 0x1c
        /*005a*/ 	.short	(.L_113 - .L_112)


	//   ....[0]....
.L_112:
        /*005c*/ 	.word	0x000000c0


	//   ....[1]....
        /*0060*/ 	.word	0x000001b0


	//----- nvinfo : EIATTR_CBANK_PARAM_SIZE
	.align		4
.L_113:
        /*0064*/ 	.byte	0x03, 0x19
        /*0066*/ 	.short	0x0018


	//----- nvinfo : EIATTR_PARAM_CBANK
	.align		4
        /*0068*/ 	.byte	0x04, 0x0a
        /*006a*/ 	.short	(.L_115 - .L_114)
	.align		4
.L_114:
        /*006c*/ 	.word	index@(.nv.constant0._Z13gpu_grayscaleiiPfS_)
        /*0070*/ 	.short	0x0380
        /*0072*/ 	.short	0x0018


	//----- nvinfo : EIATTR_SW_WAR
	.align		4
.L_115:
        /*0074*/ 	.byte	0x04, 0x36
        /*0076*/ 	.short	(.L_117 - .L_116)
.L_116:
        /*0078*/ 	.word	0x00000008
.L_117:


//--------------------- .nv.callgraph             --------------------------
	.section	.nv.callgraph,"",@"SHT_CUDA_CALLGRAPH"
	.align	4
	.sectionentsize	8
	.align		4
        /*0000*/ 	.word	0x00000000
	.align		4
        /*0004*/ 	.word	0xffffffff
	.align		4
        /*0008*/ 	.word	0x00000000
	.align		4
        /*000c*/ 	.word	0xfffffffe
	.align		4
        /*0010*/ 	.word	0x00000000
	.align		4
        /*0014*/ 	.word	0xfffffffd
	.align		4
        /*0018*/ 	.word	0x00000000
	.align		4
        /*001c*/ 	.word	0xfffffffc


//--------------------- .text._Z10gpu_sobel1iiPfS_ --------------------------
	.section	.text._Z10gpu_sobel1iiPfS_,"ax",@progbits
	.align	128
        .global         _Z10gpu_sobel1iiPfS_
        .type           _Z10gpu_sobel1iiPfS_,@function
        .size           _Z10gpu_sobel1iiPfS_,(.L_x_13 - _Z10gpu_sobel1iiPfS_)
        .other          _Z10gpu_sobel1iiPfS_,@"STO_CUDA_ENTRY STV_DEFAULT"
_Z10gpu_sobel1iiPfS_:
.text._Z10gpu_sobel1iiPfS_:
[----:B------:R-:W-:Y:S01]  /*0000*/  LDC R1, c[0x0][0x37c] ;  /* 0x0000df00ff017b82 */ /* 0x000fe20000000800 */
[----:B------:R-:W0:Y:S07]  /*0010*/  S2R R4, SR_TID.X ;  /* 0x0000000000047919 */ /* 0x000e2e0000002100 */
[----:B------:R-:W1:Y:S01]  /*0020*/  LDC R7, c[0x0][0x364] ;  /* 0x0000d900ff077b82 */ /* 0x000e620000000800 */
[----:B------:R-:W1:Y:S07]  /*0030*/  S2R R0, SR_TID.Y ;  /* 0x0000000000007919 */ /* 0x000e6e0000002200 */
[----:B------:R-:W0:Y:S08]  /*0040*/  S2UR UR5, SR_CTAID.X ;  /* 0x00000000000579c3 */ /* 0x000e300000002500 */
[----:B------:R-:W0:Y:S08]  /*0050*/  LDC R5, c[0x0][0x360] ;  /* 0x0000d800ff057b82 */ /* 0x000e300000000800 */
[----:B------:R-:W2:Y:S08]  /*0060*/  LDC.64 R2, c[0x0][0x380] ;  /* 0x0000e000ff027b82 */ /* 0x000eb00000000a00 */
[----:B------:R-:W1:Y:S01]  /*0070*/  S2UR UR4, SR_CTAID.Y ;  /* 0x00000000000479c3 */ /* 0x000e620000002600 */
[----:B0-----:R-:W-:Y:S01]  /*0080*/  IMAD R5, R5, UR5, R4 ;  /* 0x0000000505057c24 */ /* 0x001fe2000f8e0204 */
[----:B--2---:R-:W-:-:S04]  /*0090*/  IADD3 R4, PT, PT, R2, -0x2, RZ ;  /* 0xfffffffe02047810 */ /* 0x004fc80007ffe0ff */
[----:B------:R-:W-:Y:S01]  /*00a0*/  ISETP.GE.AND P0, PT, R5, R4, PT ;  /* 0x000000040500720c */ /* 0x000fe20003f06270 */
[----:B-1----:R-:W-:Y:S01]  /*00b0*/  IMAD R7, R7, UR4, R0 ;  /* 0x0000000407077c24 */ /* 0x002fe2000f8e0200 */
[----:B------:R-:W-:-:S04]  /*00c0*/  IADD3 R0, PT, PT, R3, -0x2, RZ ;  /* 0xfffffffe03007810 */ /* 0x000fc80007ffe0ff */
[----:B------:R-:W-:-:S13]  /*00d0*/  ISETP.GE.OR P0, PT, R7, R0, P0 ;  /* 0x000000000700720c */ /* 0x000fda0000706670 */
[----:B------:R-:W-:Y:S05]  /*00e0*/  @P0 EXIT ;  /* 0x000000000000094d */ /* 0x000fea0003800000 */
[----:B------:R-:W0:Y:S01]  /*00f0*/  LDC.64 R8, c[0x0][0x388] ;  /* 0x0000e200ff087b82 */ /* 0x000e220000000a00 */
[----:B------:R-:W1:Y:S01]  /*0100*/  LDCU.64 UR4, c[0x0][0x358] ;  /* 0x00006b00ff0477ac */ /* 0x000e620008000a00 */
[----:B------:R-:W-:Y:S01]  /*0110*/  IMAD R3, R7, R2, R5 ;  /* 0x0000000207037224 */ /* 0x000fe200078e0205 */
[----:B------:R-:W-:-:S03]  /*0120*/  SHF.L.U32 R13, R2, 0x1, RZ ;  /* 0x00000001020d7819 */ /* 0x000fc600000006ff */
[----:B0-----:R-:W-:-:S05]  /*0130*/  IMAD.WIDE R8, R3, 0x4, R8 ;  /* 0x0000000403087825 */ /* 0x001fca00078e0208 */
[----:B-1----:R-:W2:Y:S01]  /*0140*/  LDG.E R0, desc[UR4][R8.64] ;  /* 0x0000000408007981 */ /* 0x002ea2000c1e1900 */
[----:B------:R-:W-:-:S03]  /*0150*/  IMAD.WIDE R10, R2, 0x4, R8 ;  /* 0x00000004020a7825 */ /* 0x000fc600078e0208 */
[----:B------:R-:W3:Y:S04]  /*0160*/  LDG.E R15, desc[UR4][R8.64+0x4] ;  /* 0x00000404080f7981 */ /* 0x000ee8000c1e1900 */
[----:B------:R-:W4:Y:S04]  /*0170*/  LDG.E R17, desc[UR4][R8.64+0x8] ;  /* 0x0000080408117981 */ /* 0x000f28000c1e1900 */
[----:B------:R-:W5:Y:S01]  /*0180*/  LDG.E R19, desc[UR4][R10.64] ;  /* 0x000000040a137981 */ /* 0x000f62000c1e1900 */
[----:B------:R-:W-:-:S03]  /*0190*/  IMAD.WIDE R12, R13, 0x4, R8 ;  /* 0x000000040d0c7825 */ /* 0x000fc600078e0208 */
[----:B------:R-:W5:Y:S04]  /*01a0*/  LDG.E R21, desc[UR4][R10.64+0x4] ;  /* 0x000004040a157981 */ /* 0x000f68000c1e1900 */
[----:B------:R0:W5:Y:S04]  /*01b0*/  LDG.E R6, desc[UR4][R10.64+0x8] ;  /* 0x000008040a067981 */ /* 0x000168000c1e1900 */
[----:B------:R-:W5:Y:S04]  /*01c0*/  LDG.E R3, desc[UR4][R12.64+0x4] ;  /* 0x000004040c037981 */ /* 0x000f68000c1e1900 */
[----:B------:R-:W5:Y:S04]  /*01d0*/  LDG.E R23, desc[UR4][R12.64] ;  /* 0x000000040c177981 */ /* 0x000f68000c1e1900 */
[----:B------:R-:W5:Y:S01]  /*01e0*/  LDG.E R4, desc[UR4][R12.64+0x8] ;  /* 0x000008040c047981 */ /* 0x000f62000c1e1900 */
[----:B------:R-:W-:Y:S01]  /*01f0*/  BSSY.RECONVERGENT B0, `(.L_x_0) ;  /* 0x0000022000007945 */ /* 0x000fe20003800200 */
[----:B--2---:R-:W-:-:S04]  /*0200*/  FADD R0, RZ, R0 ;  /* 0x00000000ff007221 */ /* 0x004fc80000000000 */
[--C-:B---3--:R-:W-:Y:S01]  /*0210*/  FFMA R14, R15, 2, R0.reuse ;  /* 0x400000000f0e7823 */ /* 0x108fe20000000000 */
[----:B------:R-:W-:-:S03]  /*0220*/  FFMA R0, RZ, R15, R0 ;  /* 0x0000000fff007223 */ /* 0x000fc60000000000 */
[----:B----4-:R-:W-:Y:S01]  /*0230*/  FADD R14, R17, R14 ;  /* 0x0000000e110e7221 */ /* 0x010fe20000000000 */
[----:B------:R-:W-:-:S03]  /*0240*/  FADD R0, R0, -R17 ;  /* 0x8000001100007221 */ /* 0x000fc60000000000 */
[----:B-----5:R-:W-:Y:S01]  /*0250*/  FFMA R14, RZ, R19, R14 ;  /* 0x00000013ff0e7223 */ /* 0x020fe2000000000e */
[----:B------:R-:W-:-:S03]  /*0260*/  FFMA R0, R19, 2, R0 ;  /* 0x4000000013007823 */ /* 0x000fc60000000000 */
[-C--:B0-----:R-:W-:Y:S01]  /*0270*/  FFMA R11, RZ, R21.reuse, R14 ;  /* 0x00000015ff0b7223 */ /* 0x081fe2000000000e */
[----:B------:R-:W-:Y:S01]  /*0280*/  FFMA R0, RZ, R21, R0 ;  /* 0x00000015ff007223 */ /* 0x000fe20000000000 */
[----:B------:R-:W-:Y:S02]  /*0290*/  FADD R9, R6, R6 ;  /* 0x0000000606097221 */ /* 0x000fe40000000000 */
[----:B------:R-:W-:Y:S02]  /*02a0*/  FFMA R6, RZ, R6, R11 ;  /* 0x00000006ff067223 */ /* 0x000fe4000000000b */
[----:B------:R-:W-:Y:S01]  /*02b0*/  FADD R0, R0, -R9 ;  /* 0x8000000900007221 */ /* 0x000fe20000000000 */
[----:B------:R-:W-:Y:S01]  /*02c0*/  FADD R9, R3, R3 ;  /* 0x0000000303097221 */ /* 0x000fe20000000000 */
[----:B------:R-:W-:Y:S02]  /*02d0*/  FADD R6, -R23, R6 ;  /* 0x0000000617067221 */ /* 0x000fe40000000100 */
[----:B------:R-:W-:-:S02]  /*02e0*/  FADD R0, R0, R23 ;  /* 0x0000001700007221 */ /* 0x000fc40000000000 */
[----:B------:R-:W-:Y:S02]  /*02f0*/  FADD R9, R6, -R9 ;  /* 0x8000000906097221 */ /* 0x000fe40000000000 */
[----:B------:R-:W-:Y:S02]  /*0300*/  FFMA R3, RZ, R3, R0 ;  /* 0x00000003ff037223 */ /* 0x000fe40000000000 */
[----:B------:R-:W-:Y:S02]  /*0310*/  FADD R9, -R4, R9 ;  /* 0x0000000904097221 */ /* 0x000fe40000000100 */
[----:B------:R-:W-:Y:S02]  /*0320*/  FADD R3, R3, -R4 ;  /* 0x8000000403037221 */ /* 0x000fe40000000000 */
[----:B------:R-:W-:-:S04]  /*0330*/  FMUL R0, R9, R9 ;  /* 0x0000000909007220 */ /* 0x000fc80000400000 */
[----:B------:R-:W-:-:S04]  /*0340*/  FFMA R0, R3, R3, R0 ;  /* 0x0000000303007223 */ /* 0x000fc80000000000 */
[----:B------:R0:W1:Y:S01]  /*0350*/  MUFU.RSQ R3, R0 ;  /* 0x0000000000037308 */ /* 0x0000620000001400 */
[----:B------:R-:W-:-:S04]  /*0360*/  IADD3 R4, PT, PT, R0, -0xd000000, RZ ;  /* 0xf300000000047810 */ /* 0x000fc80007ffe0ff */
[----:B------:R-:W-:Y:S01]  /*0370*/  ISETP.GT.U32.AND P0, PT, R4, 0x727fffff, PT ;  /* 0x727fffff0400780c */ /* 0x000fe20003f04070 */
[----:B------:R-:W-:-:S12]  /*0380*/  IMAD R4, R7, R2, R2 ;  /* 0x0000000207047224 */ /* 0x000fd800078e0202 */
[----:B01----:R-:W-:Y:S05]  /*0390*/  @!P0 BRA `(.L_x_1) ;  /* 0x00000000000c8947 */ /* 0x003fea0003800000 */
[----:B------:R-:W-:-:S07]  /*03a0*/  MOV R9, 0x3c0 ;  /* 0x000003c000097802 */ /* 0x000fce0000000f00 */
[----:B------:R-:W-:Y:S05]  /*03b0*/  CALL.REL.NOINC `($__internal_0_$__cuda_sm20_sqrt_rn_f32_slowpath) ;  /* 0x0000000000387944 */ /* 0x000fea0003c00000 */
[----:B------:R-:W-:Y:S05]  /*03c0*/  BRA `(.L_x_2) ;  /* 0x0000000000107947 */ /* 0x000fea0003800000 */
.L_x_1:
[----:B------:R-:W-:Y:S01]  /*03d0*/  FMUL.FTZ R7, R0, R3 ;  /* 0x0000000300077220 */ /* 0x000fe20000410000 */
[----:B------:R-:W-:-:S03]  /*03e0*/  FMUL.FTZ R3, R3, 0.5 ;  /* 0x3f00000003037820 */ /* 0x000fc60000410000 */
[----:B------:R-:W-:-:S04]  /*03f0*/  FFMA R0, -R7, R7, R0 ;  /* 0x0000000707007223 */ /* 0x000fc80000000100 */
[----:B------:R-:W-:-:S07]  /*0400*/  FFMA R7, R0, R3, R7 ;  /* 0x0000000300077223 */ /* 0x000fce0000000007 */
.L_x_2:
[----:B------:R-:W-:Y:S05]  /*0410*/  BSYNC.RECONVERGENT B0 ;  /* 0x0000000000007941 */ /* 0x000fea0003800200 */
.L_x_0:
[----:B------:R-:W0:Y:S01]  /*0420*/  LDCU.64 UR6, c[0x0][0x390] ;  /* 0x00007200ff0677ac */ /* 0x000e220008000a00 */
[----:B------:R-:W-:Y:S02]  /*0430*/  SHF.R.S32.HI R3, RZ, 0x1f, R5 ;  /* 0x0000001fff037819 */ /* 0x000fe40000011405 */
[----:B------:R-:W-:-:S04]  /*0440*/  IADD3 R5, P0, PT, R5, R4, RZ ;  /* 0x0000000405057210 */ /* 0x000fc80007f1e0ff */
[----:B------:R-:W-:Y:S02]  /*0450*/  LEA.HI.X.SX32 R4, R4, R3, 0x1, P0 ;  /* 0x0000000304047211 */ /* 0x000fe400000f0eff */
[----:B0-----:R-:W-:-:S04]  /*0460*/  LEA R2, P0, R5, UR6, 0x2 ;  /* 0x0000000605027c11 */ /* 0x001fc8000f8010ff */
[----:B------:R-:W-:-:S05]  /*0470*/  LEA.HI.X R3, R5, UR7, R4, 0x2, P0 ;  /* 0x0000000705037c11 */ /* 0x000fca00080f1404 */
[----:B------:R-:W-:Y:S01]  /*0480*/  STG.E desc[UR4][R2.64+0x4], R7 ;  /* 0x0000040702007986 */ /* 0x000fe2000c101904 */
[----:B------:R-:W-:Y:S05]  /*0490*/  EXIT ;  /* 0x000000000000794d */ /* 0x000fea0003800000 */
        .weak           $__internal_0_$__cuda_sm20_sqrt_rn_f32_slowpath
        .type           $__internal_0_$__cuda_sm20_sqrt_rn_f32_slowpath,@function
        .size           $__internal_0_$__cuda_sm20_sqrt_rn_f32_slowpath,(.L_x_13 - $__internal_0_$__cuda_sm20_sqrt_rn_f32_slowpath)
$__internal_0_$__cuda_sm20_sqrt_rn_f32_slowpath:
[----:B------:R-:W-:-:S13]  /*04a0*/  LOP3.LUT P0, RZ, R0, 0x7fffffff, RZ, 0xc0, !PT ;  /* 0x7fffffff00ff7812 */ /* 0x000fda000780c0ff */
[----:B------:R-:W-:Y:S01]  /*04b0*/  @!P0 MOV R2, R0 ;  /* 0x0000000000028202 */ /* 0x000fe20000000f00 */
[----:B------:R-:W-:Y:S06]  /*04c0*/  @!P0 BRA `(.L_x_3) ;  /* 0x0000000000408947 */ /* 0x000fec0003800000 */
[----:B------:R-:W-:-:S13]  /*04d0*/  FSETP.GEU.FTZ.AND P0, PT, R0, RZ, PT ;  /* 0x000000ff0000720b */ /* 0x000fda0003f1e000 */
[----:B------:R-:W-:Y:S01]  /*04e0*/  @!P0 MOV R2, 0x7fffffff ;  /* 0x7fffffff00028802 */ /* 0x000fe20000000f00 */
[----:B------:R-:W-:Y:S06]  /*04f0*/  @!P0 BRA `(.L_x_3) ;  /* 0x0000000000348947 */ /* 0x000fec0003800000 */
[----:B------:R-:W-:-:S13]  /*0500*/  FSETP.GTU.FTZ.AND P0, PT, |R0|, +INF , PT ;  /* 0x7f8000000000780b */ /* 0x000fda0003f1c200 */
[----:B------:R-:W-:Y:S01]  /*0510*/  @P0 FADD.FTZ R2, R0, 1 ;  /* 0x3f80000000020421 */ /* 0x000fe20000010000 */
[----:B------:R-:W-:Y:S06]  /*0520*/  @P0 BRA `(.L_x_3) ;  /* 0x0000000000280947 */ /* 0x000fec0003800000 */
[----:B------:R-:W-:-:S13]  /*0530*/  FSETP.NEU.FTZ.AND P0, PT, |R0|, +INF , PT ;  /* 0x7f8000000000780b */ /* 0x000fda0003f1d200 */
[----:B------:R-:W-:-:S04]  /*0540*/  @P0 FFMA R3, R0, 1.84467440737095516160e+19, RZ ;  /* 0x5f80000000030823 */ /* 0x000fc800000000ff */
[----:B------:R-:W0:Y:S02]  /*0550*/  @P0 MUFU.RSQ R2, R3 ;  /* 0x0000000300020308 */ /* 0x000e240000001400 */
[----:B0-----:R-:W-:Y:S01]  /*0560*/  @P0 FMUL.FTZ R6, R3, R2 ;  /* 0x0000000203060220 */ /* 0x001fe20000410000 */
[----:B------:R-:W-:Y:S01]  /*0570*/  @P0 FMUL.FTZ R8, R2, 0.5 ;  /* 0x3f00000002080820 */ /* 0x000fe20000410000 */
[----:B------:R-:W-:Y:S02]  /*0580*/  @!P0 MOV R2, R0 ;  /* 0x0000000000028202 */ /* 0x000fe40000000f00 */
[----:B------:R-:W-:-:S04]  /*0590*/  @P0 FADD.FTZ R7, -R6, -RZ ;  /* 0x800000ff06070221 */ /* 0x000fc80000010100 */
[----:B------:R-:W-:-:S04]  /*05a0*/  @P0 FFMA R7, R6, R7, R3 ;  /* 0x0000000706070223 */ /* 0x000fc80000000003 */
[----:B------:R-:W-:-:S04]  /*05b0*/  @P0 FFMA R7, R7, R8, R6 ;  /* 0x0000000807070223 */ /* 0x000fc80000000006 */
[----:B------:R-:W-:-:S07]  /*05c0*/  @P0 FMUL.FTZ R2, R7, 2.3283064365386962891e-10 ;  /* 0x2f80000007020820 */ /* 0x000fce0000410000 */
.L_x_3:
[----:B------:R-:W-:Y:S01]  /*05d0*/  HFMA2 R3, -RZ, RZ, 0, 0 ;  /* 0x00000000ff037431 */ /* 0x000fe200000001ff */
[----:B------:R-:W-:Y:S02]  /*05e0*/  MOV R7, R2 ;  /* 0x0000000200077202 */ /* 0x000fe40000000f00 */
[----:B------:R-:W-:-:S04]  /*05f0*/  MOV R2, R9 ;  /* 0x0000000900027202 */ /* 0x000fc80000000f00 */
[----:B------:R-:W-:Y:S05]  /*0600*/  RET.REL.NODEC R2 `(_Z10gpu_sobel1iiPfS_) ;  /* 0xfffffff8027c7950 */ /* 0x000fea0003c3ffff */
.L_x_4:
[----:B------:R-:W-:-:S00]  /*0610*/  BRA `(.L_x_4) ;  /* 0xfffffffc00fc7947 */ /* 0x000fc0000383ffff */
[----:B------:R-:W-:-:S00]  /*0620*/  NOP ;  /* 0x0000000000007918 */ /* 0x000fc00000000000 */
        /* <DEDUP_REMOVED lines=13> */
.L_x_13:


//--------------------- .text._Z9gpu_sobeliiPfS_  --------------------------
	.section	.text._Z9gpu_sobeliiPfS_,"ax",@progbits
	.align	128
        .global         _Z9gpu_sobeliiPfS_
        .type           _Z9gpu_sobeliiPfS_,@function
        .size           _Z9gpu_sobeliiPfS_,(.L_x_14 - _Z9gpu_sobeliiPfS_)
        .other          _Z9gpu_sobeliiPfS_,@"STO_CUDA_ENTRY STV_DEFAULT"
_Z9gpu_sobeliiPfS_:
.text._Z9gpu_sobeliiPfS_:
[----:B------:R-:W-:Y:S01]  /*0000*/  LDC R1, c[0x0][0x37c] ;  /* 0x0000df00ff017b82 */ /* 0x000fe20000000800 */
[----:B------:R-:W0:Y:S07]  /*0010*/  S2R R13, SR_TID.Y ;  /* 0x00000000000d7919 */ /* 0x000e2e0000002200 */
[----:B------:R-:W0:Y:S01]  /*0020*/  S2UR UR4, SR_CTAID.Y ;  /* 0x00000000000479c3 */ /* 0x000e220000002600 */
[----:B------:R-:W1:Y:S01]  /*0030*/  LDCU.64 UR6, c[0x0][0x358] ;  /* 0x00006b00ff0677ac */ /* 0x000e620008000a00 */
[----:B------:R-:W2:Y:S06]  /*0040*/  S2R R10, SR_TID.X ;  /* 0x00000000000a7919 */ /* 0x000eac0000002100 */
[----:B------:R-:W0:Y:S08]  /*0050*/  LDC R4, c[0x0][0x364] ;  /* 0x0000d900ff047b82 */ /* 0x000e300000000800 */
[----:B------:R-:W2:Y:S08]  /*0060*/  S2UR UR5, SR_CTAID.X ;  /* 0x00000000000579c3 */ /* 0x000eb00000002500 */
[----:B------:R-:W2:Y:S08]  /*0070*/  LDC R5, c[0x0][0x360] ;  /* 0x0000d800ff057b82 */ /* 0x000eb00000000800 */
[----:B------:R-:W3:Y:S01]  /*0080*/  LDC.64 R2, c[0x0][0x380] ;  /* 0x0000e000ff027b82 */ /* 0x000ee20000000a00 */
[----:B0-----:R-:W-:-:S02]  /*0090*/  IMAD R4, R4, UR4, R13 ;  /* 0x0000000404047c24 */ /* 0x001fc4000f8e020d */
[----:B--2---:R-:W-:-:S03]  /*00a0*/  IMAD R5, R5, UR5, R10 ;  /* 0x0000000505057c24 */ /* 0x004fc6000f8e020a */
[----:B---3--:R-:W-:-:S04]  /*00b0*/  ISETP.GE.AND P0, PT, R4, R3, PT ;  /* 0x000000030400720c */ /* 0x008fc80003f06270 */
[----:B------:R-:W-:-:S13]  /*00c0*/  ISETP.GE.OR P0, PT, R5, R2, P0 ;  /* 0x000000020500720c */ /* 0x000fda0000706670 */
[----:B------:R-:W0:Y:S01]  /*00d0*/  @!P0 LDC.64 R6, c[0x0][0x388] ;  /* 0x0000e200ff068b82 */ /* 0x000e220000000a00 */
[----:B------:R-:W-:-:S04]  /*00e0*/  @!P0 IMAD R9, R4, R2, R5 ;  /* 0x0000000204098224 */ /* 0x000fc800078e0205 */
[----:B0-----:R-:W-:-:S06]  /*00f0*/  @!P0 IMAD.WIDE R6, R9, 0x4, R6 ;  /* 0x0000000409068825 */ /* 0x001fcc00078e0206 */
[----:B-1----:R-:W2:Y:S01]  /*0100*/  @!P0 LDG.E R6, desc[UR6][R6.64] ;  /* 0x0000000606068981 */ /* 0x002ea2000c1e1900 */
[----:B------:R-:W-:Y:S02]  /*0110*/  IADD3 R0, PT, PT, R2, -0x2, RZ ;  /* 0xfffffffe02007810 */ /* 0x000fe40007ffe0ff */
[----:B------:R-:W-:Y:S01]  /*0120*/  @!P0 MOV R8, 0x400 ;  /* 0x0000040000088802 */ /* 0x000fe20000000f00 */
[----:B------:R-:W0:Y:S01]  /*0130*/  @!P0 S2R R11, SR_CgaCtaId ;  /* 0x00000000000b8919 */ /* 0x000e220000008800 */
[----:B------:R-:W-:Y:S01]  /*0140*/  ISETP.GE.AND P1, PT, R5, R0, PT ;  /* 0x000000000500720c */ /* 0x000fe20003f26270 */
[----:B------:R-:W-:Y:S01]  /*0150*/  @!P0 IMAD R0, R13, 0x12, R10 ;  /* 0x000000120d008824 */ /* 0x000fe200078e020a */
[----:B------:R-:W-:-:S04]  /*0160*/  IADD3 R9, PT, PT, R3, -0x2, RZ ;  /* 0xfffffffe03097810 */ /* 0x000fc80007ffe0ff */
[----:B------:R-:W-:Y:S02]  /*0170*/  ISETP.GE.OR P1, PT, R4, R9, P1 ;  /* 0x000000090400720c */ /* 0x000fe40000f26670 */
[----:B0-----:R-:W-:-:S04]  /*0180*/  @!P0 LEA R3, R11, R8, 0x18 ;  /* 0x000000080b038211 */ /* 0x001fc800078ec0ff */
[----:B------:R-:W-:-:S05]  /*0190*/  @!P0 LEA R3, R0, R3, 0x2 ;  /* 0x0000000300038211 */ /* 0x000fca00078e10ff */
[----:B--2---:R0:W-:Y:S01]  /*01a0*/  @!P0 STS [R3], R6 ;  /* 0x0000000603008388 */ /* 0x0041e20000000800 */
[----:B------:R-:W-:Y:S06]  /*01b0*/  BAR.SYNC.DEFER_BLOCKING 0x0 ;  /* 0x0000000000007b1d */ /* 0x000fec0000010000 */
[----:B------:R-:W-:Y:S05]  /*01c0*/  @P1 EXIT ;  /* 0x000000000000194d */ /* 0x000fea0003800000 */
[----:B------:R-:W1:Y:S01]  /*01d0*/  S2UR UR5, SR_CgaCtaId ;  /* 0x00000000000579c3 */ /* 0x000e620000008800 */
[----:B------:R-:W-:Y:S01]  /*01e0*/  UMOV UR4, 0x400 ;  /* 0x0000040000047882 */ /* 0x000fe20000000000 */
[CC--:B------:R-:W-:Y:S01]  /*01f0*/  IMAD R7, R4.reuse, R2.reuse, R5 ;  /* 0x0000000204077224 */ /* 0x0c0fe200078e0205 */
[----:B------:R-:W-:Y:S01]  /*0200*/  BSSY.RECONVERGENT B0, `(.L_x_5) ;  /* 0x000002f000007945 */ /* 0x000fe20003800200 */
[----:B------:R-:W-:Y:S01]  /*0210*/  IMAD R4, R4, R2, R2 ;  /* 0x0000000204047224 */ /* 0x000fe200078e0202 */
[----:B-1----:R-:W-:-:S06]  /*0220*/  ULEA UR4, UR5, UR4, 0x18 ;  /* 0x0000000405047291 */ /* 0x002fcc000f8ec0ff */
[----:B------:R-:W-:-:S04]  /*0230*/  LEA R7, R7, UR4, 0x2 ;  /* 0x0000000407077c11 */ /* 0x000fc8000f8e10ff */
[C---:B------:R-:W-:Y:S01]  /*0240*/  LEA R13, R2.reuse, R7, 0x2 ;  /* 0x00000007020d7211 */ /* 0x040fe200078e10ff */
[----:B------:R-:W1:Y:S03]  /*0250*/  LDS R0, [R7] ;  /* 0x0000000007007984 */ /* 0x000e660000000800 */
[----:B------:R-:W-:Y:S01]  /*0260*/  LEA R8, R2, R13, 0x2 ;  /* 0x0000000d02087211 */ /* 0x000fe200078e10ff */
[----:B------:R-:W2:Y:S04]  /*0270*/  LDS R9, [R7+0x4] ;  /* 0x0000040007097984 */ /* 0x000ea80000000800 */
[----:B------:R-:W3:Y:S04]  /*0280*/  LDS R11, [R7+0x8] ;  /* 0x00000800070b7984 */ /* 0x000ee80000000800 */
[----:B------:R-:W4:Y:S04]  /*0290*/  LDS R15, [R13] ;  /* 0x000000000d0f7984 */ /* 0x000f280000000800 */
[----:B------:R-:W5:Y:S04]  /*02a0*/  LDS R17, [R13+0x4] ;  /* 0x000004000d117984 */ /* 0x000f680000000800 */
[----:B0-----:R-:W0:Y:S04]  /*02b0*/  LDS R6, [R13+0x8] ;  /* 0x000008000d067984 */ /* 0x001e280000000800 */
[----:B------:R-:W0:Y:S04]  /*02c0*/  LDS R21, [R8+0x4] ;  /* 0x0000040008157984 */ /* 0x000e280000000800 */
[----:B------:R-:W0:Y:S04]  /*02d0*/  LDS R19, [R8] ;  /* 0x0000000008137984 */ /* 0x000e280000000800 */
[----:B------:R-:W0:Y:S01]  /*02e0*/  LDS R3, [R8+0x8] ;  /* 0x0000080008037984 */ /* 0x000e220000000800 */
[----:B-1----:R-:W-:-:S04]  /*02f0*/  FADD R0, RZ, R0 ;  /* 0x00000000ff007221 */ /* 0x002fc80000000000 */
[--C-:B--2---:R-:W-:Y:S01]  /*0300*/  FFMA R10, R9, 2, R0.reuse ;  /* 0x40000000090a7823 */ /* 0x104fe20000000000 */
[----:B------:R-:W-:-:S03]  /*0310*/  FFMA R0, RZ, R9, R0 ;  /* 0x00000009ff007223 */ /* 0x000fc60000000000 */
[----:B---3--:R-:W-:Y:S01]  /*0320*/  FADD R10, R11, R10 ;  /* 0x0000000a0b0a7221 */ /* 0x008fe20000000000 */
[----:B------:R-:W-:-:S03]  /*0330*/  FADD R0, R0, -R11 ;  /* 0x8000000b00007221 */ /* 0x000fc60000000000 */
[----:B----4-:R-:W-:Y:S01]  /*0340*/  FFMA R10, RZ, R15, R10 ;  /* 0x0000000fff0a7223 */ /* 0x010fe2000000000a */
[----:B------:R-:W-:-:S03]  /*0350*/  FFMA R0, R15, 2, R0 ;  /* 0x400000000f007823 */ /* 0x000fc60000000000 */
[-C--:B-----5:R-:W-:Y:S01]  /*0360*/  FFMA R9, RZ, R17.reuse, R10 ;  /* 0x00000011ff097223 */ /* 0x0a0fe2000000000a */
[----:B------:R-:W-:Y:S01]  /*0370*/  FFMA R0, RZ, R17, R0 ;  /* 0x00000011ff007223 */ /* 0x000fe20000000000 */
[----:B0-----:R-:W-:Y:S02]  /*0380*/  FADD R7, R6, R6 ;  /* 0x0000000606077221 */ /* 0x001fe40000000000 */
        /* <DEDUP_REMOVED lines=13> */
[----:B------:R-:W-:-:S13]  /*0460*/  ISETP.GT.U32.AND P0, PT, R6, 0x727fffff, PT ;  /* 0x727fffff0600780c */ /* 0x000fda0003f04070 */
[----:B01----:R-:W-:Y:S05]  /*0470*/  @!P0 BRA `(.L_x_6) ;  /* 0x00000000000c8947 */ /* 0x003fea0003800000 */
[----:B------:R-:W-:-:S07]  /*0480*/  MOV R9, 0x4a0 ;  /* 0x000004a000097802 */ /* 0x000fce0000000f00 */
[----:B------:R-:W-:Y:S05]  /*0490*/  CALL.REL.NOINC `($__internal_1_$__cuda_sm20_sqrt_rn_f32_slowpath) ;  /* 0x0000000000387944 */ /* 0x000fea0003c00000 */
[----:B------:R-:W-:Y:S05]  /*04a0*/  BRA `(.L_x_7) ;  /* 0x0000000000107947 */ /* 0x000fea0003800000 */
.L_x_6:
[----:B------:R-:W-:Y:S01]  /*04b0*/  FMUL.FTZ R7, R0, R3 ;  /* 0x0000000300077220 */ /* 0x000fe20000410000 */
[----:B------:R-:W-:-:S03]  /*04c0*/  FMUL.FTZ R3, R3, 0.5 ;  /* 0x3f00000003037820 */ /* 0x000fc60000410000 */
[----:B------:R-:W-:-:S04]  /*04d0*/  FFMA R0, -R7, R7, R0 ;  /* 0x0000000707007223 */ /* 0x000fc80000000100 */
[----:B------:R-:W-:-:S07]  /*04e0*/  FFMA R7, R0, R3, R7 ;  /* 0x0000000300077223 */ /* 0x000fce0000000007 */
.L_x_7:
[----:B------:R-:W-:Y:S05]  /*04f0*/  BSYNC.RECONVERGENT B0 ;  /* 0x0000000000007941 */ /* 0x000fea0003800200 */
.L_x_5:
        /* <DEDUP_REMOVED lines=8> */
        .weak           $__internal_1_$__cuda_sm20_sqrt_rn_f32_slowpath
        .type           $__internal_1_$__cuda_sm20_sqrt_rn_f32_slowpath,@function
        .size           $__internal_1_$__cuda_sm20_sqrt_rn_f32_slowpath,(.L_x_14 - $__internal_1_$__cuda_sm20_sqrt_rn_f32_slowpath)
$__internal_1_$__cuda_sm20_sqrt_rn_f32_slowpath:
        /* <DEDUP_REMOVED lines=19> */
.L_x_8:
[----:B------:R-:W-:Y:S01]  /*06b0*/  HFMA2 R3, -RZ, RZ, 0, 0 ;  /* 0x00000000ff037431 */ /* 0x000fe200000001ff */
[----:B------:R-:W-:Y:S02]  /*06c0*/  MOV R7, R2 ;  /* 0x0000000200077202 */ /* 0x000fe40000000f00 */
[----:B------:R-:W-:-:S04]  /*06d0*/  MOV R2, R9 ;  /* 0x0000000900027202 */ /* 0x000fc80000000f00 */
[----:B------:R-:W-:Y:S05]  /*06e0*/  RET.REL.NODEC R2 `(_Z9gpu_sobeliiPfS_) ;  /* 0xfffffff802447950 */ /* 0x000fea0003c3ffff */
.L_x_9:
        /* <DEDUP_REMOVED lines=9> */
.L_x_14:


//--------------------- .text._Z13gpu_gaussian1iiPfS_ --------------------------
	.section	.text._Z13gpu_gaussian1iiPfS_,"ax",@progbits
	.align	128
        .global         _Z13gpu_gaussian1iiPfS_
        .type           _Z13gpu_gaussian1iiPfS_,@function
        .size           _Z13gpu_gaussian1iiPfS_,(.L_x_17 - _Z13gpu_gaussian1iiPfS_)
        .other          _Z13gpu_gaussian1iiPfS_,@"STO_CUDA_ENTRY STV_DEFAULT"
_Z13gpu_gaussian1iiPfS_:
.text._Z13gpu_gaussian1iiPfS_:
[----:B------:R-:W-:Y:S01]  /*0000*/  LDC R1, c[0x0][0x37c] ;  /* 0x0000df00ff017b82 */ /* 0x000fe20000000800 */
[----:B------:R-:W0:Y:S07]  /*0010*/  S2R R4, SR_TID.Y ;  /* 0x0000000000047919 */ /* 0x000e2e0000002200 */
[----:B------:R-:W1:Y:S01]  /*0020*/  LDC R0, c[0x0][0x360] ;  /* 0x0000d800ff007b82 */ /* 0x000e620000000800 */
[----:B------:R-:W1:Y:S07]  /*0030*/  S2R R7, SR_TID.X ;  /* 0x0000000000077919 */ /* 0x000e6e0000002100 */
[----:B------:R-:W0:Y:S08]  /*0040*/  S2UR UR5, SR_CTAID.Y ;  /* 0x00000000000579c3 */ /* 0x000e300000002600 */
[----:B------:R-:W0:Y:S08]  /*0050*/  LDC R5, c[0x0][0x364] ;  /* 0x0000d900ff057b82 */ /* 0x000e300000000800 */
[----:B------:R-:W2:Y:S08]  /*0060*/  LDC.64 R2, c[0x0][0x380] ;  /* 0x0000e000ff027b82 */ /* 0x000eb00000000a00 */
[----:B------:R-:W1:Y:S01]  /*0070*/  S2UR UR4, SR_CTAID.X ;  /* 0x00000000000479c3 */ /* 0x000e620000002500 */
        /* <DEDUP_REMOVED lines=10> */
[----:B------:R-:W-:Y:S01]  /*0120*/  SHF.L.U32 R11, R2, 0x1, RZ ;  /* 0x00000001020b7819 */ /* 0x000fe200000006ff */
[----:B------:R-:W2:Y:S02]  /*0130*/  LDCU.64 UR6, c[0x0][0x390] ;  /* 0x00007200ff0677ac */ /* 0x000ea40008000a00 */
[----:B0-----:R-:W-:-:S05]  /*0140*/  IMAD.WIDE R6, R9, 0x4, R6 ;  /* 0x0000000409067825 */ /* 0x001fca00078e0206 */
[----:B-1----:R-:W3:Y:S01]  /*0150*/  LDG.E R0, desc[UR4][R6.64] ;  /* 0x0000000406007981 */ /* 0x002ee2000c1e1900 */
[----:B------:R-:W-:-:S03]  /*0160*/  IMAD.WIDE R8, R2, 0x4, R6 ;  /* 0x0000000402087825 */ /* 0x000fc600078e0206 */
[----:B------:R-:W4:Y:S04]  /*0170*/  LDG.E R13, desc[UR4][R6.64+0x4] ;  /* 0x00000404060d7981 */ /* 0x000f28000c1e1900 */
[----:B------:R-:W5:Y:S04]  /*0180*/  LDG.E R15, desc[UR4][R6.64+0x8] ;  /* 0x00000804060f7981 */ /* 0x000f68000c1e1900 */
[----:B------:R-:W5:Y:S01]  /*0190*/  LDG.E R17, desc[UR4][R8.64] ;  /* 0x0000000408117981 */ /* 0x000f62000c1e1900 */
[----:B------:R-:W-:-:S03]  /*01a0*/  IMAD.WIDE R10, R11, 0x4, R6 ;  /* 0x000000040b0a7825 */ /* 0x000fc600078e0206 */
[----:B------:R-:W5:Y:S04]  /*01b0*/  LDG.E R19, desc[UR4][R8.64+0x4] ;  /* 0x0000040408137981 */ /* 0x000f68000c1e1900 */
[----:B------:R-:W5:Y:S04]  /*01c0*/  LDG.E R21, desc[UR4][R8.64+0x8] ;  /* 0x0000080408157981 */ /* 0x000f68000c1e1900 */
[----:B------:R-:W5:Y:S04]  /*01d0*/  LDG.E R23, desc[UR4][R10.64] ;  /* 0x000000040a177981 */ /* 0x000f68000c1e1900 */
[----:B------:R-:W5:Y:S04]  /*01e0*/  LDG.E R25, desc[UR4][R10.64+0x4] ;  /* 0x000004040a197981 */ /* 0x000f68000c1e1900 */
[----:B------:R-:W5:Y:S01]  /*01f0*/  LDG.E R27, desc[UR4][R10.64+0x8] ;  /* 0x000008040a1b7981 */ /* 0x000f62000c1e1900 */
[----:B------:R-:W-:Y:S01]  /*0200*/  IMAD R2, R5, R2, R2 ;  /* 0x0000000205027224 */ /* 0x000fe200078e0202 */
[----:B------:R-:W-:-:S04]  /*0210*/  SHF.R.S32.HI R5, RZ, 0x1f, R3 ;  /* 0x0000001fff057819 */ /* 0x000fc80000011403 */
[----:B------:R-:W-:-:S04]  /*0220*/  IADD3 R3, P0, PT, R3, R2, RZ ;  /* 0x0000000203037210 */ /* 0x000fc80007f1e0ff */
[----:B------:R-:W-:Y:S02]  /*0230*/  LEA.HI.X.SX32 R4, R2, R5, 0x1, P0 ;  /* 0x0000000502047211 */ /* 0x000fe400000f0eff */
[----:B--2---:R-:W-:-:S04]  /*0240*/  LEA R2, P0, R3, UR6, 0x2 ;  /* 0x0000000603027c11 */ /* 0x004fc8000f8010ff */
[----:B------:R-:W-:Y:S01]  /*0250*/  LEA.HI.X R3, R3, UR7, R4, 0x2, P0 ;  /* 0x0000000703037c11 */ /* 0x000fe200080f1404 */
[----:B---3--:R-:W-:-:S04]  /*0260*/  FFMA R0, R0, 0.0625, RZ ;  /* 0x3d80000000007823 */ /* 0x008fc800000000ff */
[----:B----4-:R-:W-:-:S04]  /*0270*/  FFMA R0, R13, 0.125, R0 ;  /* 0x3e0000000d007823 */ /* 0x010fc80000000000 */
[----:B-----5:R-:W-:-:S04]  /*0280*/  FFMA R0, R15, 0.0625, R0 ;  /* 0x3d8000000f007823 */ /* 0x020fc80000000000 */
[----:B------:R-:W-:-:S04]  /*0290*/  FFMA R0, R17, 0.125, R0 ;  /* 0x3e00000011007823 */ /* 0x000fc80000000000 */
[----:B------:R-:W-:-:S04]  /*02a0*/  FFMA R0, R19, 0.25, R0 ;  /* 0x3e80000013007823 */ /* 0x000fc80000000000 */
[----:B------:R-:W-:-:S04]  /*02b0*/  FFMA R0, R21, 0.125, R0 ;  /* 0x3e00000015007823 */ /* 0x000fc80000000000 */
[----:B------:R-:W-:-:S04]  /*02c0*/  FFMA R0, R23, 0.0625, R0 ;  /* 0x3d80000017007823 */ /* 0x000fc80000000000 */
[----:B------:R-:W-:-:S04]  /*02d0*/  FFMA R0, R25, 0.125, R0 ;  /* 0x3e00000019007823 */ /* 0x000fc80000000000 */
[----:B------:R-:W-:-:S05]  /*02e0*/  FFMA R27, R27, 0.0625, R0 ;  /* 0x3d8000001b1b7823 */ /* 0x000fca0000000000 */
[----:B------:R-:W-:Y:S01]  /*02f0*/  STG.E desc[UR4][R2.64+0x4], R27 ;  /* 0x0000041b02007986 */ /* 0x000fe2000c101904 */
[----:B------:R-:W-:Y:S05]  /*0300*/  EXIT ;  /* 0x000000000000794d */ /* 0x000fea0003800000 */
.L_x_10:
        /* <DEDUP_REMOVED lines=15> */
.L_x_17:


//--------------------- .text._Z12gpu_gaussianiiPfS_ --------------------------
	.section	.text._Z12gpu_gaussianiiPfS_,"ax",@progbits
	.align	128
        .global         _Z12gpu_gaussianiiPfS_
        .type           _Z12gpu_gaussianiiPfS_,@function
        .size           _Z12gpu_gaussianiiPfS_,(.L_x_18 - _Z12gpu_gaussianiiPfS_)
        .other          _Z12gpu_gaussianiiPfS_,@"STO_CUDA_ENTRY STV_DEFAULT"
_Z12gpu_gaussianiiPfS_:
.text._Z12gpu_gaussianiiPfS_:
[----:B------:R-:W-:Y:S01]  /*0000*/  LDC R1, c[0x0][0x37c] ;  /* 0x0000df00ff017b82 */ /* 0x000fe20000000800 */
[----:B------:R-:W0:Y:S07]  /*0010*/  S2R R11, SR_TID.Y ;  /* 0x00000000000b7919 */ /* 0x000e2e0000002200 */
[----:B------:R-:W1:Y:S01]  /*0020*/  LDC R5, c[0x0][0x360] ;  /* 0x0000d800ff057b82 */ /* 0x000e620000000800 */
[----:B------:R-:W2:Y:S01]  /*0030*/  LDCU.64 UR6, c[0x0][0x358] ;  /* 0x00006b00ff0677ac */ /* 0x000ea20008000a00 */
[----:B------:R-:W1:Y:S06]  /*0040*/  S2R R0, SR_TID.X ;  /* 0x0000000000007919 */ /* 0x000e6c0000002100 */
[----:B------:R-:W0:Y:S08]  /*0050*/  S2UR UR5, SR_CTAID.Y ;  /* 0x00000000000579c3 */ /* 0x000e300000002600 */
[----:B------:R-:W0:Y:S08]  /*0060*/  LDC R4, c[0x0][0x364] ;  /* 0x0000d900ff047b82 */ /* 0x000e300000000800 */
[----:B------:R-:W1:Y:S08]  /*0070*/  S2UR UR4, SR_CTAID.X ;  /* 0x00000000000479c3 */ /* 0x000e700000002500 */
[----:B------:R-:W3:Y:S01]  /*0080*/  LDC.64 R2, c[0x0][0x380] ;  /* 0x0000e000ff027b82 */ /* 0x000ee20000000a00 */
[----:B0-----:R-:W-:-:S02]  /*0090*/  IMAD R4, R4, UR5, R11 ;  /* 0x0000000504047c24 */ /* 0x001fc4000f8e020b */
[----:B-1----:R-:W-:-:S03]  /*00a0*/  IMAD R5, R5, UR4, R0 ;  /* 0x0000000405057c24 */ /* 0x002fc6000f8e0200 */
[----:B---3--:R-:W-:-:S04]  /*00b0*/  ISETP.GE.AND P0, PT, R4, R3, PT ;  /* 0x000000030400720c */ /* 0x008fc80003f06270 */
[----:B------:R-:W-:-:S13]  /*00c0*/  ISETP.GE.OR P0, PT, R5, R2, P0 ;  /* 0x000000020500720c */ /* 0x000fda0000706670 */
[----:B------:R-:W0:Y:S01]  /*00d0*/  @!P0 LDC.64 R6, c[0x0][0x388] ;  /* 0x0000e200ff068b82 */ /* 0x000e220000000a00 */
[----:B------:R-:W-:-:S04]  /*00e0*/  @!P0 IMAD R9, R4, R2, R5 ;  /* 0x0000000204098224 */ /* 0x000fc800078e0205 */
[----:B0-----:R-:W-:-:S06]  /*00f0*/  @!P0 IMAD.WIDE R6, R9, 0x4, R6 ;  /* 0x0000000409068825 */ /* 0x001fcc00078e0206 */
[----:B--2---:R-:W2:Y:S01]  /*0100*/  @!P0 LDG.E R6, desc[UR6][R6.64] ;  /* 0x0000000606068981 */ /* 0x004ea2000c1e1900 */
[----:B------:R-:W-:Y:S01]  /*0110*/  IADD3 R9, PT, PT, R3, -0x2, RZ ;  /* 0xfffffffe03097810 */ /* 0x000fe20007ffe0ff */
[----:B------:R-:W-:Y:S01]  /*0120*/  @!P0 IMAD R0, R11, 0x12, R0 ;  /* 0x000000120b008824 */ /* 0x000fe200078e0200 */
[----:B------:R-:W-:Y:S01]  /*0130*/  @!P0 MOV R3, 0x400 ;  /* 0x0000040000038802 */ /* 0x000fe20000000f00 */
[----:B------:R-:W0:Y:S01]  /*0140*/  @!P0 S2R R10, SR_CgaCtaId ;  /* 0x00000000000a8919 */ /* 0x000e220000008800 */
[----:B------:R-:W-:Y:S02]  /*0150*/  ISETP.GE.AND P1, PT, R4, R9, PT ;  /* 0x000000090400720c */ /* 0x000fe40003f26270 */
        /* <DEDUP_REMOVED lines=9> */
[----:B0-----:R-:W-:Y:S01]  /*01f0*/  IMAD R3, R4, R2, R5 ;  /* 0x0000000204037224 */ /* 0x001fe200078e0205 */
[----:B-1----:R-:W-:-:S06]  /*0200*/  ULEA UR4, UR5, UR4, 0x18 ;  /* 0x0000000405047291 */ /* 0x002fcc000f8ec0ff */
[----:B------:R-:W-:-:S04]  /*0210*/  LEA R3, R3, UR4, 0x2 ;  /* 0x0000000403037c11 */ /* 0x000fc8000f8e10ff */
[C---:B------:R-:W-:Y:S01]  /*0220*/  LEA R11, R2.reuse, R3, 0x2 ;  /* 0x00000003020b7211 */ /* 0x040fe200078e10ff */
[----:B------:R-:W0:Y:S01]  /*0230*/  LDS R0, [R3] ;  /* 0x0000000003007984 */ /* 0x000e220000000800 */
[----:B------:R-:W1:Y:S02]  /*0240*/  LDCU.64 UR4, c[0x0][0x390] ;  /* 0x00007200ff0477ac */ /* 0x000e640008000a00 */
[----:B------:R-:W-:Y:S01]  /*0250*/  LEA R6, R2, R11, 0x2 ;  /* 0x0000000b02067211 */ /* 0x000fe200078e10ff */
[----:B------:R-:W2:Y:S01]  /*0260*/  LDS R7, [R3+0x4] ;  /* 0x0000040003077984 */ /* 0x000ea20000000800 */
[----:B------:R-:W-:-:S03]  /*0270*/  IMAD R2, R4, R2, R2 ;  /* 0x0000000204027224 */ /* 0x000fc600078e0202 */
[----:B------:R3:W4:Y:S04]  /*0280*/  LDS R9, [R3+0x8] ;  /* 0x0000080003097984 */ /* 0x0007280000000800 */
[----:B------:R-:W5:Y:S04]  /*0290*/  LDS R13, [R11] ;  /* 0x000000000b0d7984 */ /* 0x000f680000000800 */
[----:B------:R-:W5:Y:S01]  /*02a0*/  LDS R15, [R11+0x4] ;  /* 0x000004000b0f7984 */ /* 0x000f620000000800 */
[----:B---3--:R-:W-:Y:S02]  /*02b0*/  SHF.R.S32.HI R3, RZ, 0x1f, R5 ;  /* 0x0000001fff037819 */ /* 0x008fe40000011405 */
[----:B------:R-:W-:Y:S01]  /*02c0*/  IADD3 R5, P0, PT, R5, R2, RZ ;  /* 0x0000000205057210 */ /* 0x000fe20007f1e0ff */
[----:B------:R-:W3:Y:S03]  /*02d0*/  LDS R17, [R11+0x8] ;  /* 0x000008000b117984 */ /* 0x000ee60000000800 */
[----:B------:R-:W-:Y:S01]  /*02e0*/  LEA.HI.X.SX32 R4, R2, R3, 0x1, P0 ;  /* 0x0000000302047211 */ /* 0x000fe200000f0eff */
[----:B------:R-:W3:Y:S01]  /*02f0*/  LDS R19, [R6] ;  /* 0x0000000006137984 */ /* 0x000ee20000000800 */
[----:B-1----:R-:W-:-:S03]  /*0300*/  LEA R2, P0, R5, UR4, 0x2 ;  /* 0x0000000405027c11 */ /* 0x002fc6000f8010ff */
[----:B------:R-:W1:Y:S01]  /*0310*/  LDS R21, [R6+0x4] ;  /* 0x0000040006157984 */ /* 0x000e620000000800 */
[----:B------:R-:W-:-:S03]  /*0320*/  LEA.HI.X R3, R5, UR5, R4, 0x2, P0 ;  /* 0x0000000505037c11 */ /* 0x000fc600080f1404 */
[----:B------:R-:W1:Y:S01]  /*0330*/  LDS R23, [R6+0x8] ;  /* 0x0000080006177984 */ /* 0x000e620000000800 */
[----:B0-----:R-:W-:-:S04]  /*0340*/  FFMA R0, R0, 0.0625, RZ ;  /* 0x3d80000000007823 */ /* 0x001fc800000000ff */
[----:B--2---:R-:W-:-:S04]  /*0350*/  FFMA R0, R7, 0.125, R0 ;  /* 0x3e00000007007823 */ /* 0x004fc80000000000 */
[----:B----4-:R-:W-:-:S04]  /*0360*/  FFMA R0, R9, 0.0625, R0 ;  /* 0x3d80000009007823 */ /* 0x010fc80000000000 */
[----:B-----5:R-:W-:-:S04]  /*0370*/  FFMA R0, R13, 0.125, R0 ;  /* 0x3e0000000d007823 */ /* 0x020fc80000000000 */
[----:B------:R-:W-:-:S04]  /*0380*/  FFMA R0, R15, 0.25, R0 ;  /* 0x3e8000000f007823 */ /* 0x000fc80000000000 */
[----:B---3--:R-:W-:-:S04]  /*0390*/  FFMA R0, R17, 0.125, R0 ;  /* 0x3e00000011007823 */ /* 0x008fc80000000000 */
[----:B------:R-:W-:-:S04]  /*03a0*/  FFMA R0, R19, 0.0625, R0 ;  /* 0x3d80000013007823 */ /* 0x000fc80000000000 */
[----:B-1----:R-:W-:-:S04]  /*03b0*/  FFMA R0, R21, 0.125, R0 ;  /* 0x3e00000015007823 */ /* 0x002fc80000000000 */
[----:B------:R-:W-:-:S05]  /*03c0*/  FFMA R23, R23, 0.0625, R0 ;  /* 0x3d80000017177823 */ /* 0x000fca0000000000 */
[----:B------:R-:W-:Y:S01]  /*03d0*/  STG.E desc[UR6][R2.64+0x4], R23 ;  /* 0x0000041702007986 */ /* 0x000fe2000c101906 */
[----:B------:R-:W-:Y:S05]  /*03e0*/  EXIT ;  /* 0x000000000000794d */ /* 0x000fea0003800000 */
.L_x_11:
        /* <DEDUP_REMOVED lines=9> */
.L_x_18:


//--------------------- .text._Z13gpu_grayscaleiiPfS_ --------------------------
	.section	.text._Z13gpu_grayscaleiiPfS_,"ax",@progbits
	.align	128
        .global         _Z13gpu_grayscaleiiPfS_
        .type           _Z13gpu_grayscaleiiPfS_,@function
        .size           _Z13gpu_grayscaleiiPfS_,(.L_x_19 - _Z13gpu_grayscaleiiPfS_)
        .other          _Z13gpu_grayscaleiiPfS_,@"STO_CUDA_ENTRY STV_DEFAULT"
_Z13gpu_grayscaleiiPfS_:
.text._Z13gpu_grayscaleiiPfS_:
[----:B------:R-:W-:Y:S01]  /*0000*/  LDC R1, c[0x0][0x37c] ;  /* 0x0000df00ff017b82 */ /* 0x000fe20000000800 */
[----:B------:R-:W0:Y:S07]  /*0010*/  S2R R2, SR_TID.Y ;  /* 0x0000000000027919 */ /* 0x000e2e0000002200 */
[----:B------:R-:W1:Y:S01]  /*0020*/  LDC R0, c[0x0][0x360] ;  /* 0x0000d800ff007b82 */ /* 0x000e620000000800 */
[----:B------:R-:W2:Y:S01]  /*0030*/  LDCU.64 UR6, c[0x0][0x380] ;  /* 0x00007000ff0677ac */ /* 0x000ea20008000a00 */
[----:B------:R-:W1:Y:S06]  /*0040*/  S2R R3, SR_TID.X ;  /* 0x0000000000037919 */ /* 0x000e6c0000002100 */
[----:B------:R-:W0:Y:S08]  /*0050*/  S2UR UR5, SR_CTAID.Y ;  /* 0x00000000000579c3 */ /* 0x000e300000002600 */
[----:B------:R-:W0:Y:S08]  /*0060*/  LDC R5, c[0x0][0x364] ;  /* 0x0000d900ff057b82 */ /* 0x000e300000000800 */
[----:B------:R-:W1:Y:S01]  /*0070*/  S2UR UR4, SR_CTAID.X ;  /* 0x00000000000479c3 */ /* 0x000e620000002500 */
[----:B0-----:R-:W-:-:S05]  /*0080*/  IMAD R5, R5, UR5, R2 ;  /* 0x0000000505057c24 */ /* 0x001fca000f8e0202 */
[----:B--2---:R-:W-:Y:S01]  /*0090*/  ISETP.GE.AND P0, PT, R5, UR7, PT ;  /* 0x0000000705007c0c */ /* 0x004fe2000bf06270 */
[----:B-1----:R-:W-:-:S05]  /*00a0*/  IMAD R0, R0, UR4, R3 ;  /* 0x0000000400007c24 */ /* 0x002fca000f8e0203 */
[----:B------:R-:W-:-:S13]  /*00b0*/  ISETP.GE.OR P0, PT, R0, UR6, P0 ;  /* 0x0000000600007c0c */ /* 0x000fda0008706670 */
[----:B------:R-:W-:Y:S05]  /*00c0*/  @P0 EXIT ;  /* 0x000000000000094d */ /* 0x000fea0003800000 */
[----:B------:R-:W0:Y:S01]  /*00d0*/  LDC.64 R2, c[0x0][0x388] ;  /* 0x0000e200ff027b82 */ /* 0x000e220000000a00 */
[----:B------:R-:W1:Y:S01]  /*00e0*/  LDCU.64 UR4, c[0x0][0x358] ;  /* 0x00006b00ff0477ac */ /* 0x000e620008000a00 */
[----:B------:R-:W-:-:S05]  /*00f0*/  IMAD R7, R5, UR6, R0 ;  /* 0x0000000605077c24 */ /* 0x000fca000f8e0200 */
[----:B------:R-:W-:-:S05]  /*0100*/  LEA R5, R7, R7, 0x1 ;  /* 0x0000000707057211 */ /* 0x000fca00078e08ff */
[----:B0-----:R-:W-:Y:S02]  /*0110*/  IMAD.WIDE R2, R5, 0x4, R2 ;  /* 0x0000000405027825 */ /* 0x001fe400078e0202 */
[----:B------:R-:W0:Y:S03]  /*0120*/  LDC.64 R4, c[0x0][0x390] ;  /* 0x0000e400ff047b82 */ /* 0x000e260000000a00 */
[----:B-1----:R-:W2:Y:S04]  /*0130*/  LDG.E R6, desc[UR4][R2.64+0x4] ;  /* 0x0000040402067981 */ /* 0x002ea8000c1e1900 */
[----:B------:R-:W3:Y:S04]  /*0140*/  LDG.E R0, desc[UR4][R2.64] ;  /* 0x0000000402007981 */ /* 0x000ee8000c1e1900 */
[----:B------:R-:W4:Y:S01]  /*0150*/  LDG.E R11, desc[UR4][R2.64+0x8] ;  /* 0x00000804020b7981 */ /* 0x000f22000c1e1900 */
[----:B0-----:R-:W-:-:S04]  /*0160*/  IMAD.WIDE R4, R7, 0x4, R4 ;  /* 0x0000000407047825 */ /* 0x001fc800078e0204 */
[----:B--2---:R-:W-:-:S04]  /*0170*/  FMUL R9, R6, 0.71520000696182250977 ;  /* 0x3f37175906097820 */ /* 0x004fc80000400000 */
[----:B---3--:R-:W-:-:S04]  /*0180*/  FFMA R0, R0, 0.072200000286102294922, R9 ;  /* 0x3d93dd9800007823 */ /* 0x008fc80000000009 */
[----:B----4-:R-:W-:-:S05]  /*0190*/  FFMA R11, R11, 0.21259999275207519531, R0 ;  /* 0x3e59b3d00b0b7823 */ /* 0x010fca0000000000 */
[----:B------:R-:W-:Y:S01]  /*01a0*/  STG.E desc[UR4][R4.64], R11 ;  /* 0x0000000b04007986 */ /* 0x000fe2000c101904 */
[----:B------:R-:W-:Y:S05]  /*01b0*/  EXIT ;  /* 0x000000000000794d */ /* 0x000fea0003800000 */
.L_x_12:
        /* <DEDUP_REMOVED lines=12> */
.L_x_19:


//--------------------- .nv.shared.reserved.0     --------------------------
	.section	.nv.shared.reserved.0,"aw",@nobits
	.weak		__nv_reservedSMEM_offset_0_alias
	.size		__nv_reservedSMEM_offset_0_alias, 0, 64
	.other		__nv_reservedSMEM_offset_0_alias,@"STO_CUDA_RESERVED_SHARED STV_DEFAULT"
__nv_reservedSMEM_offset_0_alias:
	.zero		0
	.zero		64


//--------------------- .nv.shared._Z9gpu_sobeliiPfS_ --------------------------
	.section	.nv.shared._Z9gpu_sobeliiPfS_,"aw",@nobits
	.sectionflags	@""
	.align	4
.nv.shared._Z9gpu_sobeliiPfS_:
	.zero		2320


//--------------------- .nv.shared._Z12gpu_gaussianiiPfS_ --------------------------
	.section	.nv.shared._Z12gpu_gaussianiiPfS_,"aw",@nobits
	.sectionflags	@""
	.align	4
.nv.shared._Z12gpu_gaussianiiPfS_:
	.zero		2320


//--------------------- .nv.constant0._Z10gpu_sobel1iiPfS_ --------------------------
	.section	.nv.constant0._Z10gpu_sobel1iiPfS_,"a",@progbits
	.sectionflags	@""
	.align	4
.nv.constant0._Z10gpu_sobel1iiPfS_:
	.zero		920


//--------------------- .nv.constant0._Z9gpu_sobeliiPfS_ --------------------------
	.section	.nv.constant0._Z9gpu_sobeliiPfS_,"a",@progbits
	.sectionflags	@""
	.align	4
.nv.constant0._Z9gpu_sobeliiPfS_:
	.zero		920


//--------------------- .nv.constant0._Z13gpu_gaussian1iiPfS_ --------------------------
	.section	.nv.constant0._Z13gpu_gaussian1iiPfS_,"a",@progbits
	.sectionflags	@""
	.align	4
.nv.constant0._Z13gpu_gaussian1iiPfS_:
	.zero		920


//--------------------- .nv.constant0._Z12gpu_gaussianiiPfS_ --------------------------
	.section	.nv.constant0._Z12gpu_gaussianiiPfS_,"a",@progbits
	.sectionflags	@""
	.align	4
.nv.constant0._Z12gpu_gaussianiiPfS_:
	.zero		920


//--------------------- .nv.constant0._Z13gpu_grayscaleiiPfS_ --------------------------
	.section	.nv.constant0._Z13gpu_grayscaleiiPfS_,"a",@progbits
	.sectionflags	@""
	.align	4
.nv.constant0._Z13gpu_grayscaleiiPfS_:
	.zero		920


//--------------------- SYMBOLS --------------------------

	.type		.nv.reservedSmem.offset0,@object
	.size		.nv.reservedSmem.offset0,0x4
	.type		.nv.reservedSmem.cap,@object
	.size		.nv.reservedSmem.cap,0x4
